def matmul_kernel(
    a_ptr,
    b_ptr,
    c_ptr,
    M,
    N,
    K,
    stride_am,
    stride_ak,
    stride_bk,
    stride_bn,
    stride_cm,
    stride_cn,
    BLOCK_M: tl.constexpr,
    BLOCK_N: tl.constexpr,
    BLOCK_K: tl.constexpr,
    GROUP_M: tl.constexpr,
):
    pid = tl.program_id(axis=0)
    num_pid_m = tl.cdiv(M, BLOCK_M)
    num_pid_n = tl.cdiv(N, BLOCK_N)
    num_pid_in_group = GROUP_M * num_pid_n
    group_id = pid // num_pid_in_group
    first_pid_m = group_id * GROUP_M
    group_size_m = min(num_pid_m - first_pid_m, GROUP_M)
    pid_m = first_pid_m + ((pid % num_pid_in_group) % group_size_m)
    pid_n = (pid % num_pid_in_group) // group_size_m

    offs_am = (pid_m * BLOCK_M + tl.arange(0, BLOCK_M)) % M
    offs_bn = (pid_n * BLOCK_N + tl.arange(0, BLOCK_N)) % N
    offs_k = tl.arange(0, BLOCK_K)
    a_ptrs = a_ptr + offs_am[:, None] * stride_am + offs_k[None, :] * stride_ak
    b_ptrs = b_ptr + offs_k[:, None] * stride_bk + offs_bn[None, :] * stride_bn

    acc = tl.zeros((BLOCK_M, BLOCK_N), dtype=tl.float32)
    for kk in range(0, tl.cdiv(K, BLOCK_K)):
        a = tl.load(a_ptrs, mask=offs_k[None, :] < K - kk * BLOCK_K, other=0.0)
        b = tl.load(b_ptrs, mask=offs_k[:, None] < K - kk * BLOCK_K, other=0.0)
        acc = tl.dot(a, b, acc)
        a_ptrs += BLOCK_K * stride_ak
        b_ptrs += BLOCK_K * stride_bk

    c = acc.to(c_ptr.dtype.element_ty)
    offs_cm = pid_m * BLOCK_M + tl.arange(0, BLOCK_M)
    offs_cn = pid_n * BLOCK_N + tl.arange(0, BLOCK_N)
    c_ptrs = c_ptr + offs_cm[:, None] * stride_cm + offs_cn[None, :] * stride_cn
    mask = (offs_cm[:, None] < M) & (offs_cn[None, :] < N)
    tl.store(c_ptrs, c, mask=mask)

# config = {"BLOCK_K": 32, "BLOCK_M": 256, "BLOCK_N": 16, "GROUP_M": 8, "arch": "sm_90", "dtype": "bf16", "num_ctas": 1, "num_stages": 2, "num_warps": 4}
# arch = sm_90


// ===== COMPILED SASS (sm_90a) =====

	.target	sm_90a

	.elftype	@"ET_EXEC"


//--------------------- .note.nv.tkinfo           --------------------------
	.section	.note.nv.tkinfo,"",@"SHT_NOTE"
	.sectionflags	@"SHF_NOTE_NV_TKINFO"
	.tkinfo
        /*0018*/ 	.word	0x00000002
        /*0030*/ 	.string	""
        /*0030*/ 	.string	"ptxas"
        /*0030*/ 	.string	"Cuda compilation tools, release 13.0, V13.0.88"
        /*0030*/ 	.string	"Build cuda_13.0.r13.0/compiler.36424714_0"
        /*0030*/ 	.string	"-v  -suppress-debug-info  -lineinfo  -arch sm_90a "



//--------------------- .note.nv.cuinfo           --------------------------
	.section	.note.nv.cuinfo,"",@"SHT_NOTE"
	.sectionflags	@"SHF_NOTE_NV_CUINFO"
        /*0018*/ 	.short	0x0002
        /*001a*/ 	.short	0x005a
        /*001c*/ 	.short	0x0082
	.zero		2


//--------------------- .nv.info                  --------------------------
	.section	.nv.info,"",@"SHT_CUDA_INFO"
	.align	4


	//----- nvinfo : EIATTR_REGCOUNT
	.align		4
        /*0000*/ 	.byte	0x04, 0x2f
        /*0002*/ 	.short	(.L_1 - .L_0)
	.align		4
.L_0:
        /*0004*/ 	.word	index@(matmul_kernel)
        /*0008*/ 	.word	0x000000ff


	//----- nvinfo : EIATTR_FRAME_SIZE
	.align		4
.L_1:
        /*000c*/ 	.byte	0x04, 0x11
        /*000e*/ 	.short	(.L_3 - .L_2)
	.align		4
.L_2:
        /*0010*/ 	.word	index@(matmul_kernel)
        /*0014*/ 	.word	0x00000000


	//----- nvinfo : EIATTR_MIN_STACK_SIZE
	.align		4
.L_3:
        /*0018*/ 	.byte	0x04, 0x12
        /*001a*/ 	.short	(.L_5 - .L_4)
	.align		4
.L_4:
        /*001c*/ 	.word	index@(matmul_kernel)
        /*0020*/ 	.word	0x00000000
.L_5:


//--------------------- .nv.compat                --------------------------
	.section	.nv.compat,"",@"SHT_CUDA_COMPAT_INFO"
	.align	4
        /*0000*/ 	.byte	0x02, 0x09, 0x01, 0x00, 0x02, 0x02, 0x04, 0x00, 0x02, 0x05, 0x05, 0x00, 0x03, 0x07, 0x01, 0x01
        /*0010*/ 	.byte	0x02, 0x03, 0x00, 0x00, 0x02, 0x06, 0x01, 0x00, 0x04, 0x0b, 0x08, 0x00, 0x00, 0x00, 0x00, 0x00
        /*0020*/ 	.byte	0x00, 0x00, 0x00, 0x00


//--------------------- .nv.info.matmul_kernel    --------------------------
	.section	.nv.info.matmul_kernel,"",@"SHT_CUDA_INFO"
	.sectionflags	@""
	.align	4


	//----- nvinfo : EIATTR_CUDA_API_VERSION
	.align		4
        /*0000*/ 	.byte	0x04, 0x37
        /*0002*/ 	.short	(.L_7 - .L_6)
.L_6:
        /*0004*/ 	.word	0x00000082


	//----- nvinfo : EIATTR_KPARAM_INFO
	.align		4
.L_7:
        /*0008*/ 	.byte	0x04, 0x17
        /*000a*/ 	.short	(.L_9 - .L_8)
.L_8:
        /*000c*/ 	.word	0x00000000
        /*0010*/ 	.short	0x000d
        /*0012*/ 	.short	0x0048
        /*0014*/ 	.byte	0x00, 0xf4, 0x21, 0x00


	//----- nvinfo : EIATTR_KPARAM_INFO
	.align		4
.L_9:
        /*0018*/ 	.byte	0x04, 0x17
        /*001a*/ 	.short	(.L_11 - .L_10)
.L_10:
        /*001c*/ 	.word	0x00000000
        /*0020*/ 	.short	0x000c
        /*0022*/ 	.short	0x0040
        /*0024*/ 	.byte	0x00, 0xf4, 0x21, 0x00


	//----- nvinfo : EIATTR_KPARAM_INFO
	.align		4
.L_11:
        /*0028*/ 	.byte	0x04, 0x17
        /*002a*/ 	.short	(.L_13 - .L_12)
.L_12:
        /*002c*/ 	.word	0x00000000
        /*0030*/ 	.short	0x000b
        /*0032*/ 	.short	0x0038
        /*0034*/ 	.byte	0x00, 0xf0, 0x11, 0x00


	//----- nvinfo : EIATTR_KPARAM_INFO
	.align		4
.L_13:
        /*0038*/ 	.byte	0x04, 0x17
        /*003a*/ 	.short	(.L_15 - .L_14)
.L_14:
        /*003c*/ 	.word	0x00000000
        /*0040*/ 	.short	0x000a
        /*0042*/ 	.short	0x0034
        /*0044*/ 	.byte	0x00, 0xf0, 0x11, 0x00


	//----- nvinfo : EIATTR_KPARAM_INFO
	.align		4
.L_15:
        /*0048*/ 	.byte	0x04, 0x17
        /*004a*/ 	.short	(.L_17 - .L_16)
.L_16:
        /*004c*/ 	.word	0x00000000
        /*0050*/ 	.short	0x0009
        /*0052*/ 	.short	0x0030
        /*0054*/ 	.byte	0x00, 0xf0, 0x11, 0x00


	//----- nvinfo : EIATTR_KPARAM_INFO
	.align		4
.L_17:
        /*0058*/ 	.byte	0x04, 0x17
        /*005a*/ 	.short	(.L_19 - .L_18)
.L_18:
        /*005c*/ 	.word	0x00000000
        /*0060*/ 	.short	0x0008
        /*0062*/ 	.short	0x002c
        /*0064*/ 	.byte	0x00, 0xf0, 0x11, 0x00


	//----- nvinfo : EIATTR_KPARAM_INFO
	.align		4
.L_19:
        /*0068*/ 	.byte	0x04, 0x17
        /*006a*/ 	.short	(.L_21 - .L_20)
.L_20:
        /*006c*/ 	.word	0x00000000
        /*0070*/ 	.short	0x0007
        /*0072*/ 	.short	0x0028
        /*0074*/ 	.byte	0x00, 0xf0, 0x11, 0x00


	//----- nvinfo : EIATTR_KPARAM_INFO
	.align		4
.L_21:
        /*0078*/ 	.byte	0x04, 0x17
        /*007a*/ 	.short	(.L_23 - .L_22)
.L_22:
        /*007c*/ 	.word	0x00000000
        /*0080*/ 	.short	0x0006
        /*0082*/ 	.short	0x0024
        /*0084*/ 	.byte	0x00, 0xf0, 0x11, 0x00


	//----- nvinfo : EIATTR_KPARAM_INFO
	.align		4
.L_23:
        /*0088*/ 	.byte	0x04, 0x17
        /*008a*/ 	.short	(.L_25 - .L_24)
.L_24:
        /*008c*/ 	.word	0x00000000
        /*0090*/ 	.short	0x0005
        /*0092*/ 	.short	0x0020
        /*0094*/ 	.byte	0x00, 0xf0, 0x11, 0x00


	//----- nvinfo : EIATTR_KPARAM_INFO
	.align		4
.L_25:
        /*0098*/ 	.byte	0x04, 0x17
        /*009a*/ 	.short	(.L_27 - .L_26)
.L_26:
        /*009c*/ 	.word	0x00000000
        /*00a0*/ 	.short	0x0004
        /*00a2*/ 	.short	0x001c
        /*00a4*/ 	.byte	0x00, 0xf0, 0x11, 0x00


	//----- nvinfo : EIATTR_KPARAM_INFO
	.align		4
.L_27:
        /*00a8*/ 	.byte	0x04, 0x17
        /*00aa*/ 	.short	(.L_29 - .L_28)
.L_28:
        /*00ac*/ 	.word	0x00000000
        /*00b0*/ 	.short	0x0003
        /*00b2*/ 	.short	0x0018
        /*00b4*/ 	.byte	0x00, 0xf0, 0x11, 0x00


	//----- nvinfo : EIATTR_KPARAM_INFO
	.align		4
.L_29:
        /*00b8*/ 	.byte	0x04, 0x17
        /*00ba*/ 	.short	(.L_31 - .L_30)
.L_30:
        /*00bc*/ 	.word	0x00000000
        /*00c0*/ 	.short	0x0002
        /*00c2*/ 	.short	0x0010
        /*00c4*/ 	.byte	0x00, 0xf4, 0x21, 0x00


	//----- nvinfo : EIATTR_KPARAM_INFO
	.align		4
.L_31:
        /*00c8*/ 	.byte	0x04, 0x17
        /*00ca*/ 	.short	(.L_33 - .L_32)
.L_32:
        /*00cc*/ 	.word	0x00000000
        /*00d0*/ 	.short	0x0001
        /*00d2*/ 	.short	0x0008
        /*00d4*/ 	.byte	0x00, 0xf4, 0x21, 0x00


	//----- nvinfo : EIATTR_KPARAM_INFO
	.align		4
.L_33:
        /*00d8*/ 	.byte	0x04, 0x17
        /*00da*/ 	.short	(.L_35 - .L_34)
.L_34:
        /*00dc*/ 	.word	0x00000000
        /*00e0*/ 	.short	0x0000
        /*00e2*/ 	.short	0x0000
        /*00e4*/ 	.byte	0x00, 0xf4, 0x21, 0x00


	//----- nvinfo : EIATTR_SPARSE_MMA_MASK
	.align		4
.L_35:
        /*00e8*/ 	.byte	0x03, 0x50
        /*00ea*/ 	.short	0x0000


	//----- nvinfo : EIATTR_MAXREG_COUNT
	.align		4
        /*00ec*/ 	.byte	0x03, 0x1b
        /*00ee*/ 	.short	0x00ff


	//----- nvinfo : EIATTR_NUM_BARRIERS
	.align		4
        /*00f0*/ 	.byte	0x02, 0x4c
        /*00f2*/ 	.byte	0x01
	.zero		1


	//----- nvinfo : EIATTR_MERCURY_ISA_VERSION
	.align		4
        /*00f4*/ 	.byte	0x03, 0x5f
        /*00f6*/ 	.short	0x0101


	//----- nvinfo : EIATTR_EXIT_INSTR_OFFSETS
	.align		4
        /*00f8*/ 	.byte	0x04, 0x1c
        /*00fa*/ 	.short	(.L_37 - .L_36)


	//   ....[0]....
.L_36:
        /*00fc*/ 	.word	0x00003e90


	//   ....[1]....
        /*0100*/ 	.word	0x00003ec0


	//----- nvinfo : EIATTR_REQNTID
	.align		4
.L_37:
        /*0104*/ 	.byte	0x04, 0x10
        /*0106*/ 	.short	(.L_39 - .L_38)
.L_38:
        /*0108*/ 	.word	0x00000080
        /*010c*/ 	.word	0x00000001
        /*0110*/ 	.word	0x00000001


	//----- nvinfo : EIATTR_CBANK_PARAM_SIZE
	.align		4
.L_39:
        /*0114*/ 	.byte	0x03, 0x19
        /*0116*/ 	.short	0x0050


	//----- nvinfo : EIATTR_PARAM_CBANK
	.align		4
        /*0118*/ 	.byte	0x04, 0x0a
        /*011a*/ 	.short	(.L_41 - .L_40)
	.align		4
.L_40:
        /*011c*/ 	.word	index@(.nv.constant0.matmul_kernel)
        /*0120*/ 	.short	0x0210
        /*0122*/ 	.short	0x0050


	//----- nvinfo : EIATTR_SW_WAR
	.align		4
.L_41:
        /*0124*/ 	.byte	0x04, 0x36
        /*0126*/ 	.short	(.L_43 - .L_42)
.L_42:
        /*0128*/ 	.word	0x00000008
.L_43:


//--------------------- .nv.callgraph             --------------------------
	.section	.nv.callgraph,"",@"SHT_CUDA_CALLGRAPH"
	.align	4
	.sectionentsize	8
	.align		4
        /*0000*/ 	.word	0x00000000
	.align		4
        /*0004*/ 	.word	0xffffffff
	.align		4
        /*0008*/ 	.word	0x00000000
	.align		4
        /*000c*/ 	.word	0xfffffffe
	.align		4
        /*0010*/ 	.word	0x00000000
	.align		4
        /*0014*/ 	.word	0xfffffffd
	.align		4
        /*0018*/ 	.word	0x00000000
	.align		4
        /*001c*/ 	.word	0xfffffffc


//--------------------- .text.matmul_kernel       --------------------------
	.section	.text.matmul_kernel,"ax",@progbits
	.align	128
        .global         matmul_kernel
        .type           matmul_kernel,@function
        .size           matmul_kernel,(.L_x_3 - matmul_kernel)
        .other          matmul_kernel,@"STO_CUDA_ENTRY STV_DEFAULT"
matmul_kernel:
.text.matmul_kernel:
[----:B------:R-:W-:Y:S08]  /*0000*/  LDC R1, c[0x0][0x28] ;  /* 0x00000a00ff017b82 */ /* 0x000ff00000000800 */
[----:B------:R-:W0:Y:S01]  /*0010*/  LDC.64 R8, c[0x0][0x228] ;  /* 0x00008a00ff087b82 */ /* 0x000e220000000a00 */
[----:B------:R-:W1:Y:S01]  /*0020*/  S2R R5, SR_CTAID.X ;  /* 0x0000000000057919 */ /* 0x000e620000002500 */
[----:B------:R-:W-:Y:S01]  /*0030*/  UMOV UR4, 0x400 ;  /* 0x0000040000047882 */ /* 0x000fe20000000000 */
[----:B------:R-:W-:Y:S01]  /*0040*/  ULDC.64 UR14, c[0x0][0x208] ;  /* 0x00008200000e7ab9 */ /* 0x000fe20000000a00 */
[----:B------:R-:W-:-:S02]  /*0050*/  CS2R R14, SRZ ;  /* 0x00000000000e7805 */ /* 0x000fc4000001ff00 */
[----:B------:R-:W-:Y:S02]  /*0060*/  CS2R R16, SRZ ;  /* 0x0000000000107805 */ /* 0x000fe4000001ff00 */
[----:B------:R-:W-:Y:S02]  /*0070*/  CS2R R18, SRZ ;  /* 0x0000000000127805 */ /* 0x000fe4000001ff00 */
[----:B------:R-:W-:Y:S01]  /*0080*/  CS2R R20, SRZ ;  /* 0x0000000000147805 */ /* 0x000fe2000001ff00 */
[----:B------:R-:W2:Y:S01]  /*0090*/  S2UR UR12, SR_CgaCtaId ;  /* 0x00000000000c79c3 */ /* 0x000ea20000008800 */
[----:B------:R-:W-:Y:S02]  /*00a0*/  CS2R R22, SRZ ;  /* 0x0000000000167805 */ /* 0x000fe4000001ff00 */
[----:B------:R-:W-:Y:S02]  /*00b0*/  CS2R R56, SRZ ;  /* 0x0000000000387805 */ /* 0x000fe4000001ff00 */
[----:B------:R-:W-:Y:S01]  /*00c0*/  CS2R R58, SRZ ;  /* 0x00000000003a7805 */ /* 0x000fe2000001ff00 */
[----:B0-----:R-:W-:-:S05]  /*00d0*/  VIADD R0, R9, 0xf ;  /* 0x0000000f09007836 */ /* 0x001fca0000000000 */
[----:B------:R-:W-:Y:S01]  /*00e0*/  SHF.R.S32.HI R3, RZ, 0x1f, R0 ;  /* 0x0000001fff037819 */ /* 0x000fe20000011400 */
[----:B--2---:R-:W-:-:S03]  /*00f0*/  ULEA UR12, UR12, UR4, 0x18 ;  /* 0x000000040c0c7291 */ /* 0x004fc6000f8ec03f */
[----:B------:R-:W-:Y:S02]  /*0100*/  LEA.HI R3, R3, R0, RZ, 0x4 ;  /* 0x0000000003037211 */ /* 0x000fe400078f20ff */
[----:B-1----:R-:W-:Y:S02]  /*0110*/  IABS R10, R5 ;  /* 0x00000005000a7213 */ /* 0x002fe40000000000 */
[----:B------:R-:W-:-:S05]  /*0120*/  SHF.R.S32.HI R3, RZ, 0x4, R3 ;  /* 0x00000004ff037819 */ /* 0x000fca0000011403 */
[----:B------:R-:W-:-:S05]  /*0130*/  IMAD.SHL.U32 R4, R3, 0x8, RZ ;  /* 0x0000000803047824 */ /* 0x000fca00078e00ff */
[-C--:B------:R-:W-:Y:S02]  /*0140*/  IABS R7, R4.reuse ;  /* 0x0000000400077213 */ /* 0x080fe40000000000 */
[----:B------:R-:W-:Y:S02]  /*0150*/  IABS R12, R4 ;  /* 0x00000004000c7213 */ /* 0x000fe40000000000 */
[----:B------:R-:W0:Y:S08]  /*0160*/  I2F.RP R0, R7 ;  /* 0x0000000700007306 */ /* 0x000e300000209400 */
[----:B0-----:R-:W0:Y:S02]  /*0170*/  MUFU.RCP R0, R0 ;  /* 0x0000000000007308 */ /* 0x001e240000001000 */
[----:B0-----:R-:W-:-:S02]  /*0180*/  VIADD R2, R0, 0xffffffe ;  /* 0x0ffffffe00027836 */ /* 0x001fc40000000000 */
[----:B------:R-:W-:-:S04]  /*0190*/  IMAD.MOV R0, RZ, RZ, -R12 ;  /* 0x000000ffff007224 */ /* 0x000fc800078e0a0c */
[----:B------:R0:W1:Y:S02]  /*01a0*/  F2I.FTZ.U32.TRUNC.NTZ R3, R2 ;  /* 0x0000000200037305 */ /* 0x000064000021f000 */
[----:B0-----:R-:W-:Y:S02]  /*01b0*/  IMAD.MOV.U32 R2, RZ, RZ, RZ ;  /* 0x000000ffff027224 */ /* 0x001fe400078e00ff */
[----:B-1----:R-:W-:-:S04]  /*01c0*/  IMAD.MOV R6, RZ, RZ, -R3 ;  /* 0x000000ffff067224 */ /* 0x002fc800078e0a03 */
[----:B------:R-:W-:Y:S02]  /*01d0*/  IMAD R11, R6, R7, RZ ;  /* 0x00000007060b7224 */ /* 0x000fe400078e02ff */
[----:B------:R-:W-:Y:S02]  /*01e0*/  IMAD.MOV.U32 R6, RZ, RZ, R10 ;  /* 0x000000ffff067224 */ /* 0x000fe400078e000a */
[----:B------:R-:W-:-:S06]  /*01f0*/  IMAD.HI.U32 R3, R3, R11, R2 ;  /* 0x0000000b03037227 */ /* 0x000fcc00078e0002 */
[----:B------:R-:W-:-:S04]  /*0200*/  IMAD.HI.U32 R3, R3, R6, RZ ;  /* 0x0000000603037227 */ /* 0x000fc800078e00ff */
[----:B------:R-:W-:-:S05]  /*0210*/  IMAD R0, R3, R0, R6 ;  /* 0x0000000003007224 */ /* 0x000fca00078e0206 */
[----:B------:R-:W-:-:S13]  /*0220*/  ISETP.GT.U32.AND P1, PT, R7, R0, PT ;  /* 0x000000000700720c */ /* 0x000fda0003f24070 */
[----:B------:R-:W-:Y:S02]  /*0230*/  @!P1 IMAD.IADD R0, R0, 0x1, -R7 ;  /* 0x0000000100009824 */ /* 0x000fe400078e0a07 */
[----:B------:R-:W-:Y:S01]  /*0240*/  @!P1 VIADD R3, R3, 0x1 ;  /* 0x0000000103039836 */ /* 0x000fe20000000000 */
[----:B------:R-:W-:Y:S02]  /*0250*/  ISETP.NE.AND P1, PT, R4, RZ, PT ;  /* 0x000000ff0400720c */ /* 0x000fe40003f25270 */
[----:B------:R-:W-:Y:S02]  /*0260*/  ISETP.GE.U32.AND P0, PT, R0, R7, PT ;  /* 0x000000070000720c */ /* 0x000fe40003f06070 */
[----:B------:R-:W-:-:S04]  /*0270*/  LOP3.LUT R0, R5, R4, RZ, 0x3c, !PT ;  /* 0x0000000405007212 */ /* 0x000fc800078e3cff */
[----:B------:R-:W-:Y:S01]  /*0280*/  ISETP.GE.AND P2, PT, R0, RZ, PT ;  /* 0x000000ff0000720c */ /* 0x000fe20003f46270 */
[----:B------:R-:W-:-:S06]  /*0290*/  VIADD R0, R8, 0xff ;  /* 0x000000ff08007836 */ /* 0x000fcc0000000000 */
[----:B------:R-:W-:-:S04]  /*02a0*/  @P0 VIADD R3, R3, 0x1 ;  /* 0x0000000103030836 */ /* 0x000fc80000000000 */
[----:B------:R-:W-:Y:S01]  /*02b0*/  IMAD.MOV.U32 R2, RZ, RZ, R3 ;  /* 0x000000ffff027224 */ /* 0x000fe200078e0003 */
[----:B------:R-:W-:-:S03]  /*02c0*/  SHF.R.S32.HI R3, RZ, 0x1f, R0 ;  /* 0x0000001fff037819 */ /* 0x000fc60000011400 */
[----:B------:R-:W-:Y:S01]  /*02d0*/  @!P2 IMAD.MOV R2, RZ, RZ, -R2 ;  /* 0x000000ffff02a224 */ /* 0x000fe200078e0a02 */
[----:B------:R-:W-:Y:S02]  /*02e0*/  @!P1 LOP3.LUT R2, RZ, R4, RZ, 0x33, !PT ;  /* 0x00000004ff029212 */ /* 0x000fe400078e33ff */
[----:B------:R-:W-:-:S03]  /*02f0*/  LEA.HI R3, R3, R0, RZ, 0x8 ;  /* 0x0000000003037211 */ /* 0x000fc600078f40ff */
[----:B------:R-:W-:Y:S02]  /*0300*/  IMAD.SHL.U32 R6, R2, 0x8, RZ ;  /* 0x0000000802067824 */ /* 0x000fe400078e00ff */
[----:B------:R-:W-:-:S03]  /*0310*/  IMAD.MOV R2, RZ, RZ, -R2 ;  /* 0x000000ffff027224 */ /* 0x000fc600078e0a02 */
[----:B------:R-:W-:Y:S01]  /*0320*/  LEA.HI.SX32 R3, R3, -R6, 0x18 ;  /* 0x8000000603037211 */ /* 0x000fe200078fc2ff */
[----:B------:R-:W-:-:S03]  /*0330*/  IMAD R10, R4, R2, R5 ;  /* 0x00000002040a7224 */ /* 0x000fc600078e0205 */
[----:B------:R-:W-:-:S04]  /*0340*/  VIMNMX R13, R3, 0x8, PT ;  /* 0x00000008030d7848 */ /* 0x000fc80003fe0100 */
[-C--:B------:R-:W-:Y:S02]  /*0350*/  IABS R7, R13.reuse ;  /* 0x0000000d00077213 */ /* 0x080fe40000000000 */
[----:B------:R-:W-:Y:S02]  /*0360*/  IABS R4, R13 ;  /* 0x0000000d00047213 */ /* 0x000fe40000000000 */
[----:B------:R-:W0:Y:S08]  /*0370*/  I2F.RP R0, R7 ;  /* 0x0000000700007306 */ /* 0x000e300000209400 */
[----:B0-----:R-:W0:Y:S02]  /*0380*/  MUFU.RCP R0, R0 ;  /* 0x0000000000007308 */ /* 0x001e240000001000 */
[----:B0-----:R-:W-:-:S02]  /*0390*/  VIADD R3, R0, 0xffffffe ;  /* 0x0ffffffe00037836 */ /* 0x001fc40000000000 */
[----:B------:R-:W-:Y:S02]  /*03a0*/  IMAD.MOV R0, RZ, RZ, -R4 ;  /* 0x000000ffff007224 */ /* 0x000fe400078e0a04 */
[----:B------:R-:W0:Y:S02]  /*03b0*/  LDC R4, c[0x0][0x230] ;  /* 0x00008c00ff047b82 */ /* 0x000e240000000800 */
[----:B------:R-:W1:Y:S02]  /*03c0*/  F2I.FTZ.U32.TRUNC.NTZ R3, R3 ;  /* 0x0000000300037305 */ /* 0x000e64000021f000 */
[----:B-1----:R-:W-:-:S04]  /*03d0*/  IMAD.MOV R11, RZ, RZ, -R3 ;  /* 0x000000ffff0b7224 */ /* 0x002fc800078e0a03 */
[----:B------:R-:W-:Y:S01]  /*03e0*/  IMAD.MOV.U32 R2, RZ, RZ, R11 ;  /* 0x000000ffff027224 */ /* 0x000fe200078e000b */
[----:B------:R-:W-:-:S03]  /*03f0*/  IABS R11, R10 ;  /* 0x0000000a000b7213 */ /* 0x000fc60000000000 */
[----:B------:R-:W-:Y:S02]  /*0400*/  IMAD R5, R2, R7, RZ ;  /* 0x0000000702057224 */ /* 0x000fe400078e02ff */
[----:B------:R-:W-:-:S04]  /*0410*/  IMAD.MOV.U32 R2, RZ, RZ, RZ ;  /* 0x000000ffff027224 */ /* 0x000fc800078e00ff */
[----:B------:R-:W-:Y:S01]  /*0420*/  IMAD.HI.U32 R2, R3, R5, R2 ;  /* 0x0000000503027227 */ /* 0x000fe200078e0002 */
[----:B------:R-:W-:-:S04]  /*0430*/  LOP3.LUT R3, R10, R13, RZ, 0x3c, !PT ;  /* 0x0000000d0a037212 */ /* 0x000fc800078e3cff */
[----:B------:R-:W-:Y:S01]  /*0440*/  ISETP.GE.AND P2, PT, R3, RZ, PT ;  /* 0x000000ff0300720c */ /* 0x000fe20003f46270 */
[----:B------:R-:W-:-:S04]  /*0450*/  IMAD.HI.U32 R2, R2, R11, RZ ;  /* 0x0000000b02027227 */ /* 0x000fc800078e00ff */
[----:B------:R-:W-:-:S05]  /*0460*/  IMAD R0, R2, R0, R11 ;  /* 0x0000000002007224 */ /* 0x000fca00078e020b */
[----:B------:R-:W-:-:S13]  /*0470*/  ISETP.GT.U32.AND P1, PT, R7, R0, PT ;  /* 0x000000000700720c */ /* 0x000fda0003f24070 */
[----:B------:R-:W-:Y:S02]  /*0480*/  @!P1 IMAD.IADD R0, R0, 0x1, -R7 ;  /* 0x0000000100009824 */ /* 0x000fe400078e0a07 */
[----:B------:R-:W-:Y:S01]  /*0490*/  @!P1 VIADD R2, R2, 0x1 ;  /* 0x0000000102029836 */ /* 0x000fe20000000000 */
[----:B------:R-:W-:Y:S02]  /*04a0*/  ISETP.NE.AND P1, PT, R13, RZ, PT ;  /* 0x000000ff0d00720c */ /* 0x000fe40003f25270 */
[----:B------:R-:W-:Y:S02]  /*04b0*/  ISETP.GE.U32.AND P0, PT, R0, R7, PT ;  /* 0x000000070000720c */ /* 0x000fe40003f06070 */
[----:B------:R-:W1:Y:S11]  /*04c0*/  S2R R0, SR_TID.X ;  /* 0x0000000000007919 */ /* 0x000e760000002100 */
[----:B------:R-:W-:-:S04]  /*04d0*/  @P0 VIADD R2, R2, 0x1 ;  /* 0x0000000102020836 */ /* 0x000fc80000000000 */
[----:B------:R-:W-:-:S04]  /*04e0*/  IMAD.MOV.U32 R3, RZ, RZ, R2 ;  /* 0x000000ffff037224 */ /* 0x000fc800078e0002 */
[----:B------:R-:W-:Y:S01]  /*04f0*/  @!P2 IMAD.MOV R3, RZ, RZ, -R3 ;  /* 0x000000ffff03a224 */ /* 0x000fe200078e0a03 */
[----:B------:R-:W-:-:S05]  /*0500*/  @!P1 LOP3.LUT R3, RZ, R13, RZ, 0x33, !PT ;  /* 0x0000000dff039212 */ /* 0x000fca00078e33ff */
[----:B------:R-:W-:Y:S02]  /*0510*/  IMAD.MOV R2, RZ, RZ, -R3 ;  /* 0x000000ffff027224 */ /* 0x000fe400078e0a03 */
[----:B------:R-:W-:Y:S02]  /*0520*/  IMAD.SHL.U32 R3, R3, 0x10, RZ ;  /* 0x0000001003037824 */ /* 0x000fe400078e00ff */
[----:B------:R-:W-:Y:S01]  /*0530*/  IMAD R2, R13, R2, R10 ;  /* 0x000000020d027224 */ /* 0x000fe200078e020a */
[----:B------:R-:W-:Y:S02]  /*0540*/  CS2R R12, SRZ ;  /* 0x00000000000c7805 */ /* 0x000fe4000001ff00 */
[----:B-1----:R-:W-:Y:S01]  /*0550*/  LOP3.LUT R5, R0, 0x7f, RZ, 0xc0, !PT ;  /* 0x0000007f00057812 */ /* 0x002fe200078ec0ff */
[----:B------:R-:W-:Y:S01]  /*0560*/  IMAD.IADD R2, R6, 0x1, R2 ;  /* 0x0000000106027824 */ /* 0x000fe200078e0202 */
[----:B------:R-:W-:-:S03]  /*0570*/  LOP3.LUT R6, R0, 0x60, RZ, 0xc0, !PT ;  /* 0x0000006000067812 */ /* 0x000fc600078ec0ff */
[----:B------:R-:W-:Y:S02]  /*0580*/  IMAD R2, R2, 0x100, R5 ;  /* 0x0000010002027824 */ /* 0x000fe400078e0205 */
[----:B0-----:R-:W-:Y:S02]  /*0590*/  VIADD R5, R4, 0x1f ;  /* 0x0000001f04057836 */ /* 0x001fe40000000000 */
[----:B------:R-:W-:-:S03]  /*05a0*/  VIADD R4, R2, 0x80 ;  /* 0x0000008002047836 */ /* 0x000fc60000000000 */
[----:B------:R-:W-:-:S13]  /*05b0*/  ISETP.GE.AND P0, PT, R5, 0x20, PT ;  /* 0x000000200500780c */ /* 0x000fda0003f06270 */
[----:B------:R-:W-:Y:S05]  /*05c0*/  @!P0 BRA `(.L_x_0) ;  /* 0x0000002c00288947 */ /* 0x000fea0003800000 */
[----:B------:R-:W-:Y:S01]  /*05d0*/  IABS R20, R9 ;  /* 0x0000000900147213 */ /* 0x000fe20000000000 */
[----:B------:R-:W0:Y:S01]  /*05e0*/  LDC R85, c[0x0][0x238] ;  /* 0x00008e00ff557b82 */ /* 0x000e220000000800 */
[----:B------:R-:W-:Y:S01]  /*05f0*/  IABS R22, R8 ;  /* 0x0000000800167213 */ /* 0x000fe20000000000 */
[----:B------:R-:W-:Y:S01]  /*0600*/  ULDC.64 UR4, c[0x0][0x218] ;  /* 0x0000860000047ab9 */ /* 0x000fe20000000a00 */
[----:B------:R-:W1:Y:S01]  /*0610*/  I2F.RP R13, R20 ;  /* 0x00000014000d7306 */ /* 0x000e620000209400 */
[----:B------:R-:W-:Y:S01]  /*0620*/  LEA.HI R24, R6, R3, RZ, 0x1b ;  /* 0x0000000306187211 */ /* 0x000fe200078fd8ff */
[----:B------:R-:W-:Y:S01]  /*0630*/  ULDC UR7, c[0x0][0x234] ;  /* 0x00008d0000077ab9 */ /* 0x000fe20000000800 */
[----:B------:R-:W-:Y:S01]  /*0640*/  IABS R18, R4 ;  /* 0x0000000400127213 */ /* 0x000fe20000000000 */
[----:B------:R-:W-:Y:S01]  /*0650*/  USHF.R.U32.HI UR13, URZ, 0x4, UR12 ;  /* 0x000000043f0d7899 */ /* 0x000fe2000801160c */
[----:B------:R-:W-:Y:S01]  /*0660*/  IABS R21, R24 ;  /* 0x0000001800157213 */ /* 0x000fe20000000000 */
[C---:B------:R-:W-:Y:S01]  /*0670*/  VIADD R12, R24.reuse, 0xc ;  /* 0x0000000c180c7836 */ /* 0x040fe20000000000 */
[----:B------:R-:W-:Y:S01]  /*0680*/  IABS R23, R2 ;  /* 0x0000000200177213 */ /* 0x000fe20000000000 */
[----:B------:R-:W2:Y:S01]  /*0690*/  I2F.RP R14, R22 ;  /* 0x00000016000e7306 */ /* 0x000ea20000209400 */
[----:B------:R-:W-:Y:S01]  /*06a0*/  VIADD R25, R24, 0x4 ;  /* 0x0000000418197836 */ /* 0x000fe20000000000 */
[----:B------:R-:W-:Y:S01]  /*06b0*/  USGXT.U32 UR13, UR13, 0xe ;  /* 0x0000000e0d0d789a */ /* 0x000fe20008000000 */
[----:B------:R-:W-:Y:S01]  /*06c0*/  IABS R6, R12 ;  /* 0x0000000c00067213 */ /* 0x000fe20000000000 */
[----:B------:R-:W-:Y:S01]  /*06d0*/  ULDC UR8, c[0x0][0x230] ;  /* 0x00008c0000087ab9 */ /* 0x000fe20000000800 */
[----:B------:R-:W-:Y:S01]  /*06e0*/  ULDC.64 UR16, c[0x0][0x210] ;  /* 0x0000840000107ab9 */ /* 0x000fe20000000a00 */
[----:B------:R-:W-:Y:S01]  /*06f0*/  ULDC UR6, c[0x0][0x240] ;  /* 0x0000900000067ab9 */ /* 0x000fe20000000800 */
[----:B------:R-:W-:Y:S01]  /*0700*/  CS2R R48, SRZ ;  /* 0x0000000000307805 */ /* 0x000fe2000001ff00 */
[----:B-1----:R-:W1:Y:S01]  /*0710*/  MUFU.RCP R13, R13 ;  /* 0x0000000d000d7308 */ /* 0x002e620000001000 */
[----:B------:R-:W-:-:S02]  /*0720*/  CS2R R50, SRZ ;  /* 0x0000000000327805 */ /* 0x000fc4000001ff00 */
[----:B------:R-:W-:Y:S02]  /*0730*/  CS2R R52, SRZ ;  /* 0x0000000000347805 */ /* 0x000fe4000001ff00 */
[----:B------:R-:W-:Y:S02]  /*0740*/  CS2R R54, SRZ ;  /* 0x0000000000367805 */ /* 0x000fe4000001ff00 */
[----:B------:R-:W-:Y:S01]  /*0750*/  CS2R R40, SRZ ;  /* 0x0000000000287805 */ /* 0x000fe2000001ff00 */
[C---:B0-----:R-:W-:Y:S01]  /*0760*/  IMAD R157, R85.reuse, 0x1f, RZ ;  /* 0x0000001f559d7824 */ /* 0x041fe200078e02ff */
[----:B------:R-:W-:Y:S01]  /*0770*/  CS2R R42, SRZ ;  /* 0x00000000002a7805 */ /* 0x000fe2000001ff00 */
[C---:B------:R-:W-:Y:S01]  /*0780*/  IMAD R161, R85.reuse, 0x1e, RZ ;  /* 0x0000001e55a17824 */ /* 0x040fe200078e02ff */
[----:B--2---:R-:W0:Y:S01]  /*0790*/  MUFU.RCP R14, R14 ;  /* 0x0000000e000e7308 */ /* 0x004e220000001000 */
[C---:B------:R-:W-:Y:S01]  /*07a0*/  IMAD R165, R85.reuse, 0x1d, RZ ;  /* 0x0000001d55a57824 */ /* 0x040fe200078e02ff */
[----:B------:R-:W-:Y:S01]  /*07b0*/  CS2R R44, SRZ ;  /* 0x00000000002c7805 */ /* 0x000fe2000001ff00 */
[C---:B------:R-:W-:Y:S01]  /*07c0*/  IMAD R169, R85.reuse, 0x1c, RZ ;  /* 0x0000001c55a97824 */ /* 0x040fe200078e02ff */
[----:B------:R-:W-:Y:S01]  /*07d0*/  CS2R R46, SRZ ;  /* 0x00000000002e7805 */ /* 0x000fe2000001ff00 */
[C---:B------:R-:W-:Y:S01]  /*07e0*/  IMAD R173, R85.reuse, 0x1b, RZ ;  /* 0x0000001b55ad7824 */ /* 0x040fe200078e02ff */
[----:B------:R-:W-:Y:S01]  /*07f0*/  CS2R R32, SRZ ;  /* 0x0000000000207805 */ /* 0x000fe2000001ff00 */
[----:B------:R-:W-:Y:S01]  /*0800*/  IMAD R177, R85, 0x1a, RZ ;  /* 0x0000001a55b17824 */ /* 0x000fe200078e02ff */
[----:B------:R-:W-:Y:S01]  /*0810*/  CS2R R34, SRZ ;  /* 0x0000000000227805 */ /* 0x000fe2000001ff00 */
[----:B-1----:R-:W-:Y:S01]  /*0820*/  VIADD R7, R13, 0xffffffe ;  /* 0x0ffffffe0d077836 */ /* 0x002fe20000000000 */
[----:B------:R-:W-:Y:S01]  /*0830*/  CS2R R36, SRZ ;  /* 0x0000000000247805 */ /* 0x000fe2000001ff00 */
[C---:B------:R-:W-:Y:S01]  /*0840*/  IMAD R181, R85.reuse, 0x19, RZ ;  /* 0x0000001955b57824 */ /* 0x040fe200078e02ff */
[----:B------:R-:W-:Y:S01]  /*0850*/  CS2R R38, SRZ ;  /* 0x0000000000267805 */ /* 0x000fe2000001ff00 */
[C---:B------:R-:W-:Y:S01]  /*0860*/  IMAD R185, R85.reuse, 0x18, RZ ;  /* 0x0000001855b97824 */ /* 0x040fe200078e02ff */
[----:B------:R-:W-:Y:S01]  /*0870*/  CS2R R26, SRZ ;  /* 0x00000000001a7805 */ /* 0x000fe2000001ff00 */
[----:B------:R-:W1:Y:S01]  /*0880*/  F2I.FTZ.U32.TRUNC.NTZ R7, R7 ;  /* 0x0000000700077305 */ /* 0x000e62000021f000 */
[C---:B------:R-:W-:Y:S01]  /*0890*/  IMAD R189, R85.reuse, 0x17, RZ ;  /* 0x0000001755bd7824 */ /* 0x040fe200078e02ff */
[----:B------:R-:W-:Y:S01]  /*08a0*/  CS2R R28, SRZ ;  /* 0x00000000001c7805 */ /* 0x000fe2000001ff00 */
[----:B0-----:R-:W-:Y:S01]  /*08b0*/  VIADD R10, R14, 0xffffffe ;  /* 0x0ffffffe0e0a7836 */ /* 0x001fe20000000000 */
[----:B------:R-:W-:Y:S01]  /*08c0*/  CS2R R30, SRZ ;  /* 0x00000000001e7805 */ /* 0x000fe2000001ff00 */
[C---:B------:R-:W-:Y:S01]  /*08d0*/  IMAD R193, R85.reuse, 0x16, RZ ;  /* 0x0000001655c17824 */ /* 0x040fe200078e02ff */
[----:B------:R-:W-:Y:S01]  /*08e0*/  UMOV UR10, 0xfffffffe ;  /* 0xfffffffe000a7882 */ /* 0x000fe20000000000 */
[C---:B------:R-:W-:Y:S01]  /*08f0*/  IMAD R197, R85.reuse, 0x15, RZ ;  /* 0x0000001555c57824 */ /* 0x040fe200078e02ff */
[----:B------:R0:W2:Y:S01]  /*0900*/  F2I.FTZ.U32.TRUNC.NTZ R11, R10 ;  /* 0x0000000a000b7305 */ /* 0x0000a2000021f000 */
[C---:B------:R-:W-:Y:S01]  /*0910*/  IMAD R201, R85.reuse, 0x14, RZ ;  /* 0x0000001455c97824 */ /* 0x040fe200078e02ff */
[----:B------:R-:W-:Y:S01]  /*0920*/  UMOV UR11, 0x7fffffdf ;  /* 0x7fffffdf000b7882 */ /* 0x000fe20000000000 */
[----:B------:R-:W-:-:S02]  /*0930*/  IMAD R205, R85, 0x13, RZ ;  /* 0x0000001355cd7824 */ /* 0x000fc400078e02ff */
[----:B------:R-:W-:Y:S02]  /*0940*/  IMAD R209, R85, 0x12, RZ ;  /* 0x0000001255d17824 */ /* 0x000fe400078e02ff */
[----:B-1----:R-:W-:Y:S02]  /*0950*/  IMAD.MOV R15, RZ, RZ, -R7 ;  /* 0x000000ffff0f7224 */ /* 0x002fe400078e0a07 */
[----:B0-----:R-:W-:Y:S02]  /*0960*/  IMAD.MOV.U32 R10, RZ, RZ, RZ ;  /* 0x000000ffff0a7224 */ /* 0x001fe400078e00ff */
[----:B------:R-:W-:Y:S02]  /*0970*/  IMAD R13, R15, R20, RZ ;  /* 0x000000140f0d7224 */ /* 0x000fe400078e02ff */
[----:B------:R-:W-:Y:S02]  /*0980*/  IMAD.MOV.U32 R15, RZ, RZ, R6 ;  /* 0x000000ffff0f7224 */ /* 0x000fe400078e0006 */
[----:B------:R-:W-:-:S02]  /*0990*/  IMAD.MOV.U32 R6, RZ, RZ, RZ ;  /* 0x000000ffff067224 */ /* 0x000fc400078e00ff */
[----:B--2---:R-:W-:Y:S02]  /*09a0*/  IMAD.MOV R19, RZ, RZ, -R11 ;  /* 0x000000ffff137224 */ /* 0x004fe400078e0a0b */
[----:B------:R-:W-:-:S04]  /*09b0*/  IMAD.HI.U32 R6, R7, R13, R6 ;  /* 0x0000000d07067227 */ /* 0x000fc800078e0006 */
[----:B------:R-:W-:Y:S02]  /*09c0*/  VIADD R13, R24, 0x8 ;  /* 0x00000008180d7836 */ /* 0x000fe40000000000 */
[----:B------:R-:W-:-:S03]  /*09d0*/  IMAD.HI.U32 R7, R6, R15, RZ ;  /* 0x0000000f06077227 */ /* 0x000fc600078e00ff */
[----:B------:R-:W-:Y:S01]  /*09e0*/  IABS R17, R13 ;  /* 0x0000000d00117213 */ /* 0x000fe20000000000 */
[----:B------:R-:W-:Y:S02]  /*09f0*/  IMAD R19, R19, R22, RZ ;  /* 0x0000001613137224 */ /* 0x000fe400078e02ff */
[----:B------:R-:W-:Y:S02]  /*0a00*/  IMAD.MOV R7, RZ, RZ, -R7 ;  /* 0x000000ffff077224 */ /* 0x000fe400078e0a07 */
[----:B------:R-:W-:Y:S01]  /*0a10*/  IMAD.HI.U32 R11, R11, R19, R10 ;  /* 0x000000130b0b7227 */ /* 0x000fe200078e000a */
[----:B------:R-:W-:-:S03]  /*0a20*/  IABS R19, R25 ;  /* 0x0000001900137213 */ /* 0x000fc60000000000 */
[----:B------:R-:W-:-:S04]  /*0a30*/  IMAD.HI.U32 R10, R6, R17, RZ ;  /* 0x00000011060a7227 */ /* 0x000fc800078e00ff */
[----:B------:R-:W-:Y:S02]  /*0a40*/  IMAD R7, R20, R7, R15 ;  /* 0x0000000714077224 */ /* 0x000fe400078e020f */
[----:B------:R-:W-:Y:S02]  /*0a50*/  IMAD.MOV R14, RZ, RZ, -R10 ;  /* 0x000000ffff0e7224 */ /* 0x000fe400078e0a0a */
[----:B------:R-:W-:Y:S01]  /*0a60*/  IMAD.HI.U32 R10, R6, R19, RZ ;  /* 0x00000013060a7227 */ /* 0x000fe200078e00ff */
[----:B------:R-:W-:-:S03]  /*0a70*/  ISETP.GT.U32.AND P2, PT, R20, R7, PT ;  /* 0x000000071400720c */ /* 0x000fc60003f44070 */
[----:B------:R-:W-:-:S04]  /*0a80*/  IMAD.HI.U32 R6, R6, R21, RZ ;  /* 0x0000001506067227 */ /* 0x000fc800078e00ff */
[----:B------:R-:W-:-:S04]  /*0a90*/  IMAD.HI.U32 R15, R11, R18, RZ ;  /* 0x000000120b0f7227 */ /* 0x000fc800078e00ff */
[----:B------:R-:W-:Y:S02]  /*0aa0*/  IMAD.MOV R6, RZ, RZ, -R6 ;  /* 0x000000ffff067224 */ /* 0x000fe400078e0a06 */
[----:B------:R-:W-:Y:S02]  /*0ab0*/  IMAD R14, R20, R14, R17 ;  /* 0x0000000e140e7224 */ /* 0x000fe400078e0211 */
[----:B------:R-:W-:-:S03]  /*0ac0*/  IMAD.HI.U32 R11, R11, R23, RZ ;  /* 0x000000170b0b7227 */ /* 0x000fc600078e00ff */
[C---:B------:R-:W-:Y:S01]  /*0ad0*/  ISETP.GT.U32.AND P3, PT, R20.reuse, R14, PT ;  /* 0x0000000e1400720c */ /* 0x040fe20003f64070 */
[----:B------:R-:W-:Y:S02]  /*0ae0*/  IMAD.MOV R17, RZ, RZ, -R15 ;  /* 0x000000ffff117224 */ /* 0x000fe400078e0a0f */
[----:B------:R-:W-:Y:S01]  /*0af0*/  IMAD R16, R20, R6, R21 ;  /* 0x0000000614107224 */ /* 0x000fe200078e0215 */
[----:B------:R-:W-:Y:S01]  /*0b00*/  SHF.R.S32.HI R6, RZ, 0x1f, R5 ;  /* 0x0000001fff067819 */ /* 0x000fe20000011405 */
[----:B------:R-:W-:Y:S02]  /*0b10*/  IMAD.MOV R11, RZ, RZ, -R11 ;  /* 0x000000ffff0b7224 */ /* 0x000fe400078e0a0b */
[----:B------:R-:W-:Y:S01]  /*0b20*/  IMAD R17, R22, R17, R18 ;  /* 0x0000001116117224 */ /* 0x000fe200078e0212 */
[----:B------:R-:W-:Y:S01]  /*0b30*/  ISETP.GT.U32.AND P1, PT, R20, R16, PT ;  /* 0x000000101400720c */ /* 0x000fe20003f24070 */
[----:B------:R-:W-:Y:S02]  /*0b40*/  IMAD.MOV R10, RZ, RZ, -R10 ;  /* 0x000000ffff0a7224 */ /* 0x000fe400078e0a0a */
[----:B------:R-:W-:Y:S01]  /*0b50*/  IMAD R18, R22, R11, R23 ;  /* 0x0000000b16127224 */ /* 0x000fe200078e0217 */
[----:B------:R-:W-:Y:S01]  /*0b60*/  LEA.HI R11, R6, R5, RZ, 0x5 ;  /* 0x00000005060b7211 */ /* 0x000fe200078f28ff */
[--C-:B------:R-:W-:Y:S01]  /*0b70*/  @!P2 IMAD.IADD R7, R7, 0x1, -R20.reuse ;  /* 0x000000010707a824 */ /* 0x100fe200078e0a14 */
[----:B------:R-:W-:Y:S01]  /*0b80*/  ISETP.GT.U32.AND P2, PT, R22, R17, PT ;  /* 0x000000111600720c */ /* 0x000fe20003f44070 */
[----:B------:R-:W-:Y:S01]  /*0b90*/  IMAD R15, R20, R10, R19 ;  /* 0x0000000a140f7224 */ /* 0x000fe200078e0213 */
[----:B------:R-:W-:Y:S01]  /*0ba0*/  ISETP.GT.U32.AND P6, PT, R22, R18, PT ;  /* 0x000000121600720c */ /* 0x000fe20003fc4070 */
[--C-:B------:R-:W-:Y:S01]  /*0bb0*/  @!P3 IMAD.IADD R14, R14, 0x1, -R20.reuse ;  /* 0x000000010e0eb824 */ /* 0x100fe200078e0a14 */
[----:B------:R-:W-:Y:S01]  /*0bc0*/  ISETP.GT.U32.AND P5, PT, R20, R7, PT ;  /* 0x000000071400720c */ /* 0x000fe20003fa4070 */
[----:B------:R-:W-:Y:S01]  /*0bd0*/  IMAD.SHL.U32 R5, R0, 0x2, RZ ;  /* 0x0000000200057824 */ /* 0x000fe200078e00ff */
[----:B------:R-:W-:Y:S01]  /*0be0*/  ISETP.GT.U32.AND P0, PT, R20, R15, PT ;  /* 0x0000000f1400720c */ /* 0x000fe20003f04070 */
[----:B------:R-:W-:Y:S01]  /*0bf0*/  @!P1 IMAD.IADD R16, R16, 0x1, -R20 ;  /* 0x0000000110109824 */ /* 0x000fe200078e0a14 */
[----:B------:R-:W-:Y:S01]  /*0c00*/  ISETP.GT.U32.AND P4, PT, R20, R14, PT ;  /* 0x0000000e1400720c */ /* 0x000fe20003f84070 */
[C---:B------:R-:W-:Y:S01]  /*0c10*/  IMAD R149, R85.reuse, 0x11, RZ ;  /* 0x0000001155957824 */ /* 0x040fe200078e02ff */
[----:B------:R-:W-:Y:S01]  /*0c20*/  SHF.R.S32.HI R10, RZ, 0x6, R0 ;  /* 0x00000006ff0a7819 */ /* 0x000fe20000011400 */
[C---:B------:R-:W-:Y:S01]  /*0c30*/  IMAD.SHL.U32 R145, R85.reuse, 0x10, RZ ;  /* 0x0000001055917824 */ /* 0x040fe200078e00ff */
[----:B------:R-:W-:Y:S01]  /*0c40*/  LOP3.LUT R19, R0, 0x40, RZ, 0xc0, !PT ;  /* 0x0000004000137812 */ /* 0x000fe200078ec0ff */
[----:B------:R-:W-:Y:S01]  /*0c50*/  IMAD R141, R85, 0xf, RZ ;  /* 0x0000000f558d7824 */ /* 0x000fe200078e02ff */
[----:B------:R-:W-:Y:S01]  /*0c60*/  @!P2 IADD3 R17, R17, -R22, RZ ;  /* 0x800000161111a210 */ /* 0x000fe20007ffe0ff */
[----:B------:R-:W-:Y:S01]  /*0c70*/  @!P6 IMAD.IADD R18, R18, 0x1, -R22 ;  /* 0x000000011212e824 */ /* 0x000fe200078e0a16 */
[----:B------:R-:W-:Y:S01]  /*0c80*/  ISETP.GT.U32.AND P2, PT, R20, R16, PT ;  /* 0x000000101400720c */ /* 0x000fe20003f44070 */
[--C-:B------:R-:W-:Y:S01]  /*0c90*/  @!P5 IMAD.IADD R7, R7, 0x1, -R20.reuse ;  /* 0x000000010707d824 */ /* 0x100fe200078e0a14 */
[----:B------:R-:W-:Y:S01]  /*0ca0*/  ISETP.GT.U32.AND P6, PT, R22, R17, PT ;  /* 0x000000111600720c */ /* 0x000fe20003fc4070 */
[--C-:B------:R-:W-:Y:S01]  /*0cb0*/  @!P0 IMAD.IADD R15, R15, 0x1, -R20.reuse ;  /* 0x000000010f0f8824 */ /* 0x100fe200078e0a14 */
[----:B------:R-:W-:Y:S01]  /*0cc0*/  ISETP.GE.AND P0, PT, R12, RZ, PT ;  /* 0x000000ff0c00720c */ /* 0x000fe20003f06270 */
[--C-:B------:R-:W-:Y:S01]  /*0cd0*/  @!P4 IMAD.IADD R14, R14, 0x1, -R20.reuse ;  /* 0x000000010e0ec824 */ /* 0x100fe200078e0a14 */
[----:B------:R-:W-:Y:S01]  /*0ce0*/  ISETP.GT.U32.AND P5, PT, R22, R18, PT ;  /* 0x000000121600720c */ /* 0x000fe20003fa4070 */
[----:B------:R-:W0:Y:S01]  /*0cf0*/  LDC R12, c[0x0][0x23c] ;  /* 0x00008f00ff0c7b82 */ /* 0x000e220000000800 */
[----:B------:R-:W-:Y:S01]  /*0d00*/  ISETP.GT.U32.AND P1, PT, R20, R15, PT ;  /* 0x0000000f1400720c */ /* 0x000fe20003f24070 */
[----:B------:R-:W-:Y:S01]  /*0d10*/  IMAD R137, R85, 0xe, RZ ;  /* 0x0000000e55897824 */ /* 0x000fe200078e02ff */
[----:B------:R-:W-:Y:S01]  /*0d20*/  ISETP.GE.AND P4, PT, R13, RZ, PT ;  /* 0x000000ff0d00720c */ /* 0x000fe20003f86270 */
[----:B------:R-:W-:Y:S01]  /*0d30*/  IMAD R133, R85, 0xd, RZ ;  /* 0x0000000d55857824 */ /* 0x000fe200078e02ff */
[----:B------:R-:W-:Y:S01]  /*0d40*/  SGXT R13, R10, 0x1 ;  /* 0x000000010a0d781a */ /* 0x000fe20000000200 */
[----:B------:R-:W-:Y:S01]  /*0d50*/  @!P2 IMAD.IADD R16, R16, 0x1, -R20 ;  /* 0x000000011010a824 */ /* 0x000fe200078e0a14 */
[----:B------:R-:W-:Y:S01]  /*0d60*/  ISETP.GE.AND P2, PT, R4, RZ, PT ;  /* 0x000000ff0400720c */ /* 0x000fe20003f46270 */
[--C-:B------:R-:W-:Y:S01]  /*0d70*/  @!P6 IMAD.IADD R17, R17, 0x1, -R22.reuse ;  /* 0x000000011111e824 */ /* 0x100fe200078e0a16 */
[----:B------:R-:W-:Y:S01]  /*0d80*/  ISETP.GE.AND P6, PT, R2, RZ, PT ;  /* 0x000000ff0200720c */ /* 0x000fe20003fc6270 */
[----:B------:R-:W-:Y:S01]  /*0d90*/  @!P0 IMAD.MOV R7, RZ, RZ, -R7 ;  /* 0x000000ffff078224 */ /* 0x000fe200078e0a07 */
[----:B------:R-:W-:Y:S01]  /*0da0*/  LOP3.LUT R10, RZ, R9, RZ, 0x33, !PT ;  /* 0x00000009ff0a7212 */ /* 0x000fe200078e33ff */
[----:B------:R-:W-:Y:S01]  /*0db0*/  @!P5 IMAD.IADD R18, R18, 0x1, -R22 ;  /* 0x000000011212d824 */ /* 0x000fe200078e0a16 */
[----:B------:R-:W-:Y:S01]  /*0dc0*/  ISETP.NE.AND P5, PT, R9, RZ, PT ;  /* 0x000000ff0900720c */ /* 0x000fe20003fa5270 */
[----:B------:R-:W-:Y:S01]  /*0dd0*/  @!P1 IMAD.IADD R15, R15, 0x1, -R20 ;  /* 0x000000010f0f9824 */ /* 0x000fe200078e0a14 */
[----:B------:R-:W-:Y:S01]  /*0de0*/  ISETP.GE.AND P1, PT, R25, RZ, PT ;  /* 0x000000ff1900720c */ /* 0x000fe20003f26270 */
[----:B------:R-:W-:Y:S01]  /*0df0*/  @!P4 IMAD.MOV R14, RZ, RZ, -R14 ;  /* 0x000000ffff0ec224 */ /* 0x000fe200078e0a0e */
[----:B------:R-:W-:Y:S01]  /*0e00*/  SEL R20, R10, R7, !P5 ;  /* 0x000000070a147207 */ /* 0x000fe20006800000 */
[----:B------:R-:W-:Y:S01]  /*0e10*/  IMAD R129, R85, 0xc, RZ ;  /* 0x0000000c55817824 */ /* 0x000fe200078e02ff */
[----:B------:R-:W-:Y:S01]  /*0e20*/  LOP3.LUT R7, R0, 0x1f, RZ, 0xc0, !PT ;  /* 0x0000001f00077812 */ /* 0x000fe200078ec0ff */
[----:B------:R-:W-:Y:S01]  /*0e30*/  @!P2 IMAD.MOV R17, RZ, RZ, -R17 ;  /* 0x000000ffff11a224 */ /* 0x000fe200078e0a11 */
[----:B------:R-:W-:Y:S01]  /*0e40*/  LOP3.LUT R6, R5, 0x7e, RZ, 0xc0, !PT ;  /* 0x0000007e05067812 */ /* 0x000fe200078ec0ff */
[----:B------:R-:W-:Y:S01]  /*0e50*/  @!P6 IMAD.MOV R18, RZ, RZ, -R18 ;  /* 0x000000ffff12e224 */ /* 0x000fe200078e0a12 */
[----:B------:R-:W-:Y:S01]  /*0e60*/  ISETP.GE.AND P3, PT, R24, RZ, PT ;  /* 0x000000ff1800720c */ /* 0x000fe20003f66270 */
[----:B0-----:R-:W-:Y:S01]  /*0e70*/  IMAD R7, R7, R12, RZ ;  /* 0x0000000c07077224 */ /* 0x001fe200078e02ff */
[----:B------:R-:W-:Y:S01]  /*0e80*/  ISETP.NE.AND P0, PT, R8, RZ, PT ;  /* 0x000000ff0800720c */ /* 0x000fe20003f05270 */
[----:B------:R-:W-:Y:S01]  /*0e90*/  IMAD R5, R19, 0x40, R6 ;  /* 0x0000004013057824 */ /* 0x000fe200078e0206 */
[----:B------:R-:W-:Y:S01]  /*0ea0*/  LOP3.LUT R8, RZ, R8, RZ, 0x33, !PT ;  /* 0x00000008ff087212 */ /* 0x000fe200078e33ff */
[----:B------:R-:W-:Y:S01]  /*0eb0*/  @!P1 IMAD.MOV R15, RZ, RZ, -R15 ;  /* 0x000000ffff0f9224 */ /* 0x000fe200078e0a0f */
[----:B------:R-:W-:Y:S01]  /*0ec0*/  LEA R246, P1, R7, UR4, 0x1 ;  /* 0x0000000407f67c11 */ /* 0x000fe2000f8208ff */
[----:B------:R-:W-:Y:S01]  /*0ed0*/  UIADD3 UR4, UR12, 0x4000, URZ ;  /* 0x000040000c047890 */ /* 0x000fe2000fffe03f */
[C---:B------:R-:W-:Y:S01]  /*0ee0*/  SEL R19, R8.reuse, R17, !P0 ;  /* 0x0000001108137207 */ /* 0x040fe20004000000 */
[----:B------:R-:W-:Y:S01]  /*0ef0*/  IMAD R125, R85, 0xb, RZ ;  /* 0x0000000b557d7824 */ /* 0x000fe200078e02ff */
[----:B------:R-:W-:Y:S01]  /*0f00*/  SEL R56, R8, R18, !P0 ;  /* 0x0000001208387207 */ /* 0x000fe20004000000 */
[----:B------:R-:W-:Y:S01]  /*0f10*/  USHF.R.U32.HI UR4, URZ, 0x4, UR4 ;  /* 0x000000043f047899 */ /* 0x000fe20008011604 */
[----:B------:R-:W-:Y:S01]  /*0f20*/  IMAD.U32 R8, RZ, RZ, UR8 ;  /* 0x00000008ff087e24 */ /* 0x000fe2000f8e00ff */
[----:B------:R-:W-:Y:S01]  /*0f30*/  UIADD3 UR8, UP0, UR13, 0x80, URZ ;  /* 0x000000800d087890 */ /* 0x000fe2000ff1e03f */
[----:B------:R-:W-:Y:S01]  /*0f40*/  IMAD R150, R19, UR7, RZ ;  /* 0x0000000713967c24 */ /* 0x000fe2000f8e02ff */
[----:B------:R-:W-:Y:S01]  /*0f50*/  LOP3.LUT R6, R6, 0x90, R13, 0x78, !PT ;  /* 0x0000009006067812 */ /* 0x000fe200078e780d */
[----:B------:R-:W-:Y:S01]  /*0f60*/  IMAD R56, R56, UR7, RZ ;  /* 0x0000000738387c24 */ /* 0x000fe2000f8e02ff */
[----:B------:R-:W-:Y:S01]  /*0f70*/  LEA.HI.X.SX32 R247, R7, UR5, 0x1, P1 ;  /* 0x0000000507f77c11 */ /* 0x000fe200088f0eff */
[----:B------:R-:W-:Y:S01]  /*0f80*/  @!P3 IMAD.MOV R16, RZ, RZ, -R16 ;  /* 0x000000ffff10b224 */ /* 0x000fe200078e0a10 */
[----:B------:R-:W-:Y:S01]  /*0f90*/  USGXT.U32 UR4, UR4, 0xe ;  /* 0x0000000e0404789a */ /* 0x000fe20008000000 */
[----:B------:R-:W-:Y:S01]  /*0fa0*/  IMAD.WIDE R150, R150, 0x2, RZ ;  /* 0x0000000296967825 */ /* 0x000fe200078e02ff */
[C---:B------:R-:W-:Y:S01]  /*0fb0*/  SEL R21, R10.reuse, R14, !P5 ;  /* 0x0000000e0a157207 */ /* 0x040fe20006800000 */
[----:B------:R-:W-:Y:S01]  /*0fc0*/  UMOV UR5, URZ ;  /* 0x0000003f00057c82 */ /* 0x000fe20008000000 */
[----:B------:R-:W-:Y:S01]  /*0fd0*/  SEL R22, R10, R15, !P5 ;  /* 0x0000000f0a167207 */ /* 0x000fe20006800000 */
[----:B------:R-:W-:Y:S01]  /*0fe0*/  IMAD.WIDE R152, R56, 0x2, RZ ;  /* 0x0000000238987825 */ /* 0x000fe200078e02ff */
[----:B------:R-:W-:Y:S01]  /*0ff0*/  SEL R23, R10, R16, !P5 ;  /* 0x000000100a177207 */ /* 0x000fe20006800000 */
[----:B------:R-:W-:Y:S01]  /*1000*/  UIADD3.X UR9, UR5, 0x40000040, URZ, UP0, !UPT ;  /* 0x4000004005097890 */ /* 0x000fe200087fe43f */
[----:B------:R-:W-:Y:S01]  /*1010*/  CS2R R24, SRZ ;  /* 0x0000000000187805 */ /* 0x000fe2000001ff00 */
[C---:B------:R-:W-:Y:S01]  /*1020*/  IMAD R121, R85.reuse, 0xa, RZ ;  /* 0x0000000a55797824 */ /* 0x040fe200078e02ff */
[----:B------:R-:W-:Y:S01]  /*1030*/  SHF.R.S32.HI R7, RZ, 0x5, R11 ;  /* 0x00000005ff077819 */ /* 0x000fe2000001140b */
[----:B------:R-:W-:Y:S01]  /*1040*/  IMAD R117, R85, 0x9, RZ ;  /* 0x0000000955757824 */ /* 0x000fe200078e02ff */
[----:B------:R-:W-:Y:S01]  /*1050*/  LOP3.LUT R13, R5, 0x20, RZ, 0x3c, !PT ;  /* 0x00000020050d7812 */ /* 0x000fe200078e3cff */
[----:B------:R-:W-:Y:S01]  /*1060*/  IMAD.SHL.U32 R113, R85, 0x8, RZ ;  /* 0x0000000855717824 */ /* 0x000fe200078e00ff */
[----:B------:R-:W-:Y:S01]  /*1070*/  LOP3.LUT R14, R5, 0x30, RZ, 0x3c, !PT ;  /* 0x00000030050e7812 */ /* 0x000fe200078e3cff */
[----:B------:R-:W-:Y:S01]  /*1080*/  IMAD R109, R85, 0x7, RZ ;  /* 0x00000007556d7824 */ /* 0x000fe200078e02ff */
[----:B------:R-:W-:Y:S01]  /*1090*/  LOP3.LUT R15, R5, 0x40, RZ, 0x3c, !PT ;  /* 0x00000040050f7812 */ /* 0x000fe200078e3cff */
[----:B------:R-:W-:Y:S01]  /*10a0*/  IMAD R105, R85, 0x6, RZ ;  /* 0x0000000655697824 */ /* 0x000fe200078e02ff */
[----:B------:R-:W-:Y:S01]  /*10b0*/  LOP3.LUT R16, R5, 0x50, RZ, 0x3c, !PT ;  /* 0x0000005005107812 */ /* 0x000fe200078e3cff */
[----:B------:R-:W-:Y:S01]  /*10c0*/  IMAD R101, R85, 0x5, RZ ;  /* 0x0000000555657824 */ /* 0x000fe200078e02ff */
[----:B------:R-:W-:Y:S01]  /*10d0*/  LOP3.LUT R17, R5, 0x60, RZ, 0x3c, !PT ;  /* 0x0000006005117812 */ /* 0x000fe200078e3cff */
[----:B------:R-:W-:Y:S01]  /*10e0*/  IMAD.SHL.U32 R97, R85, 0x4, RZ ;  /* 0x0000000455617824 */ /* 0x000fe200078e00ff */
[----:B------:R-:W-:Y:S01]  /*10f0*/  LOP3.LUT R18, R5, 0x70, RZ, 0x3c, !PT ;  /* 0x0000007005127812 */ /* 0x000fe200078e3cff */
[C---:B------:R-:W-:Y:S01]  /*1100*/  IMAD R93, R85.reuse, 0x3, RZ ;  /* 0x00000003555d7824 */ /* 0x040fe200078e02ff */
[----:B------:R-:W-:Y:S01]  /*1110*/  LOP3.LUT R19, R6, 0x20, RZ, 0x3c, !PT ;  /* 0x0000002006137812 */ /* 0x000fe200078e3cff */
[----:B------:R-:W-:Y:S01]  /*1120*/  IMAD.SHL.U32 R89, R85, 0x2, RZ ;  /* 0x0000000255597824 */ /* 0x000fe200078e00ff */
[----:B------:R-:W-:Y:S01]  /*1130*/  UIADD3.64 UR10, UR4, -UR10, URZ ;  /* 0x8000000a040a7297 */ /* 0x000fe2000fffe03f */
[----:B------:R-:W-:Y:S01]  /*1140*/  IMAD.SHL.U32 R9, R12, 0x20, RZ ;  /* 0x000000200c097824 */ /* 0x000fe200078e00ff */
[----:B------:R-:W-:Y:S01]  /*1150*/  LOP3.LUT R12, R5, 0x10, RZ, 0x3c, !PT ;  /* 0x00000010050c7812 */ /* 0x000fe200078e3cff */
[----:B------:R-:W-:Y:S01]  /*1160*/  IMAD.SHL.U32 R10, R85, 0x20, RZ ;  /* 0x00000020550a7824 */ /* 0x000fe200078e00ff */
[----:B------:R-:W-:Y:S01]  /*1170*/  UIADD3.64 UR20, UR8, 0x100, URZ ;  /* 0x0000010008147897 */ /* 0x000fe2000fffe03f */
[----:B------:R-:W-:Y:S01]  /*1180*/  IMAD.WIDE R154, R157, 0x2, R150 ;  /* 0x000000029d9a7825 */ /* 0x000fe200078e0296 */
[----:B------:R-:W-:-:S02]  /*1190*/  UIADD3.64 UR24, UR8, 0x180, URZ ;  /* 0x0000018008187897 */ /* 0x000fc4000fffe03f */
[----:B------:R-:W-:Y:S01]  /*11a0*/  UIADD3.64 UR28, UR8, 0x200, URZ ;  /* 0x00000200081c7897 */ /* 0x000fe2000fffe03f */
[--C-:B------:R-:W-:Y:S01]  /*11b0*/  IMAD.WIDE R158, R161, 0x2, R150.reuse ;  /* 0x00000002a19e7825 */ /* 0x100fe200078e0296 */
[----:B------:R-:W-:Y:S02]  /*11c0*/  UIADD3.64 UR32, UR8, 0x280, URZ ;  /* 0x0000028008207897 */ /* 0x000fe4000fffe03f */
[----:B------:R-:W-:Y:S01]  /*11d0*/  UIADD3.64 UR36, UR8, 0x300, URZ ;  /* 0x0000030008247897 */ /* 0x000fe2000fffe03f */
[----:B------:R-:W-:Y:S01]  /*11e0*/  IMAD.WIDE R162, R165, 0x2, R150 ;  /* 0x00000002a5a27825 */ /* 0x000fe200078e0296 */
[----:B------:R-:W-:-:S03]  /*11f0*/  UMOV UR7, 0x80000020 ;  /* 0x8000002000077882 */ /* 0x000fc60000000000 */
[----:B------:R-:W-:-:S04]  /*1200*/  IMAD.WIDE R166, R169, 0x2, R150 ;  /* 0x00000002a9a67825 */ /* 0x000fc800078e0296 */
        /* <DEDUP_REMOVED lines=58> */
[----:B------:R-:W-:Y:S02]  /*15b0*/  IMAD.U32 R82, RZ, RZ, UR16 ;  /* 0x00000010ff527e24 */ /* 0x000fe4000f8e00ff */
[----:B------:R-:W-:Y:S01]  /*15c0*/  IMAD.U32 R83, RZ, RZ, UR17 ;  /* 0x00000011ff537e24 */ /* 0x000fe2000f8e00ff */
[----:B------:R-:W-:Y:S01]  /*15d0*/  UIADD3.64 UR16, UR8, 0x80, URZ ;  /* 0x0000008008107897 */ /* 0x000fe2000fffe03f */
[----:B------:R-:W-:Y:S02]  /*15e0*/  IMAD R20, R20, UR6, RZ ;  /* 0x0000000614147c24 */ /* 0x000fe4000f8e02ff */
[----:B------:R-:W-:Y:S02]  /*15f0*/  IMAD R21, R21, UR6, RZ ;  /* 0x0000000615157c24 */ /* 0x000fe4000f8e02ff */
[----:B------:R-:W-:Y:S02]  /*1600*/  IMAD R22, R22, UR6, RZ ;  /* 0x0000000616167c24 */ /* 0x000fe4000f8e02ff */
[----:B------:R-:W-:Y:S01]  /*1610*/  IMAD R23, R23, UR6, RZ ;  /* 0x0000000617177c24 */ /* 0x000fe2000f8e02ff */
[----:B------:R-:W-:-:S06]  /*1620*/  UMOV UR6, UR4 ;  /* 0x0000000400067c82 */ /* 0x000fcc0008000000 */
.L_x_1:
[----:B------:R-:W-:Y:S02]  /*1630*/  ISETP.GT.AND P2, PT, R8, RZ, PT ;  /* 0x000000ff0800720c */ /* 0x000fe40003f44270 */
[-C--:B------:R-:W-:Y:S02]  /*1640*/  IADD3 R56, P1, R152, R82.reuse, RZ ;  /* 0x0000005298387210 */ /* 0x080fe40007f3e0ff */
[----:B------:R-:W-:Y:S02]  /*1650*/  IADD3 R58, P0, R150, R82, RZ ;  /* 0x00000052963a7210 */ /* 0x000fe40007f1e0ff */
[----:B------:R-:W-:Y:S01]  /*1660*/  PRMT R64, RZ, 0x7610, R64 ;  /* 0x00007610ff407816 */ /* 0x000fe20000000040 */
[--C-:B------:R-:W-:Y:S01]  /*1670*/  IMAD.X R57, R153, 0x1, R83.reuse, P1 ;  /* 0x0000000199397824 */ /* 0x100fe200008e0653 */
[----:B------:R-:W-:Y:S01]  /*1680*/  PRMT R252, RZ, 0x7610, R252 ;  /* 0x00007610fffc7816 */ /* 0x000fe200000000fc */
[----:B------:R-:W-:Y:S01]  /*1690*/  IMAD.X R59, R151, 0x1, R83, P0 ;  /* 0x00000001973b7824 */ /* 0x000fe200000e0653 */
[----:B------:R-:W-:-:S02]  /*16a0*/  ISETP.GT.AND P3, PT, R8, 0x1, PT ;  /* 0x000000010800780c */ /* 0x000fc40003f64270 */
[-C--:B------:R-:W-:Y:S01]  /*16b0*/  IADD3 R60, P1, R84, R82.reuse, RZ ;  /* 0x00000052543c7210 */ /* 0x080fe20007f3e0ff */
[----:B------:R0:W2:Y:S01]  /*16c0*/  @P2 LDG.E.U16 R64, desc[UR14][R56.64] ;  /* 0x0000000e38402981 */ /* 0x0000a2000c1e1500 */
[----:B------:R-:W-:-:S03]  /*16d0*/  IADD3 R62, P0, R86, R82, RZ ;  /* 0x00000052563e7210 */ /* 0x000fc60007f1e0ff */
[----:B------:R1:W3:Y:S01]  /*16e0*/  @P2 LDG.E.U16 R252, desc[UR14][R58.64] ;  /* 0x0000000e3afc2981 */ /* 0x0002e2000c1e1500 */
[----:B------:R-:W-:Y:S01]  /*16f0*/  ISETP.GT.AND P2, PT, R8, 0x2, PT ;  /* 0x000000020800780c */ /* 0x000fe20003f44270 */
[--C-:B------:R-:W-:Y:S01]  /*1700*/  IMAD.X R61, R85, 0x1, R83.reuse, P1 ;  /* 0x00000001553d7824 */ /* 0x100fe200008e0653 */
[-C--:B------:R-:W-:Y:S01]  /*1710*/  IADD3 R66, P1, R88, R82.reuse, RZ ;  /* 0x0000005258427210 */ /* 0x080fe20007f3e0ff */
[----:B------:R-:W-:Y:S01]  /*1720*/  IMAD.X R63, R87, 0x1, R83, P0 ;  /* 0x00000001573f7824 */ /* 0x000fe200000e0653 */
[----:B------:R-:W-:Y:S02]  /*1730*/  PRMT R11, RZ, 0x7610, R11 ;  /* 0x00007610ff0b7816 */ /* 0x000fe4000000000b */
[-C--:B0-----:R-:W-:Y:S02]  /*1740*/  IADD3 R56, P0, R90, R82.reuse, RZ ;  /* 0x000000525a387210 */ /* 0x081fe40007f1e0ff */
[----:B------:R-:W-:Y:S01]  /*1750*/  PRMT R245, RZ, 0x7610, R245 ;  /* 0x00007610fff57816 */ /* 0x000fe200000000f5 */
[--C-:B------:R-:W-:Y:S01]  /*1760*/  IMAD.X R67, R89, 0x1, R83.reuse, P1 ;  /* 0x0000000159437824 */ /* 0x100fe200008e0653 */
[----:B------:R-:W-:Y:S01]  /*1770*/  PRMT R244, RZ, 0x7610, R244 ;  /* 0x00007610fff47816 */ /* 0x000fe200000000f4 */
[----:B------:R-:W-:Y:S01]  /*1780*/  IMAD.X R57, R91, 0x1, R83, P0 ;  /* 0x000000015b397824 */ /* 0x000fe200000e0653 */
[----:B------:R-:W-:Y:S01]  /*1790*/  PRMT R242, RZ, 0x7610, R242 ;  /* 0x00007610fff27816 */ /* 0x000fe200000000f2 */
[----:B------:R0:W4:Y:S01]  /*17a0*/  @P3 LDG.E.U16 R11, desc[UR14][R60.64] ;  /* 0x0000000e3c0b3981 */ /* 0x000122000c1e1500 */
[----:B-1----:R-:W-:-:S03]  /*17b0*/  IADD3 R58, P1, R92, R82, RZ ;  /* 0x000000525c3a7210 */ /* 0x002fc60007f3e0ff */
[----:B------:R1:W5:Y:S01]  /*17c0*/  @P3 LDG.E.U16 R245, desc[UR14][R62.64] ;  /* 0x0000000e3ef53981 */ /* 0x000362000c1e1500 */
[----:B------:R-:W-:-:S03]  /*17d0*/  ISETP.GT.AND P3, PT, R8, 0x3, PT ;  /* 0x000000030800780c */ /* 0x000fc60003f64270 */
[----:B------:R1:W5:Y:S01]  /*17e0*/  @P2 LDG.E.U16 R244, desc[UR14][R66.64] ;  /* 0x0000000e42f42981 */ /* 0x000362000c1e1500 */
[----:B0-----:R-:W-:-:S03]  /*17f0*/  IADD3 R60, P0, R94, R82, RZ ;  /* 0x000000525e3c7210 */ /* 0x001fc60007f1e0ff */
[----:B------:R0:W5:Y:S01]  /*1800*/  @P2 LDG.E.U16 R242, desc[UR14][R56.64] ;  /* 0x0000000e38f22981 */ /* 0x000162000c1e1500 */
[----:B------:R-:W-:Y:S01]  /*1810*/  ISETP.GT.AND P2, PT, R8, 0x4, PT ;  /* 0x000000040800780c */ /* 0x000fe20003f44270 */
[--C-:B------:R-:W-:Y:S01]  /*1820*/  IMAD.X R59, R93, 0x1, R83.reuse, P1 ;  /* 0x000000015d3b7824 */ /* 0x100fe200008e0653 */
[-C--:B-1----:R-:W-:Y:S01]  /*1830*/  IADD3 R62, P1, R96, R82.reuse, RZ ;  /* 0x00000052603e7210 */ /* 0x082fe20007f3e0ff */
[----:B------:R-:W-:Y:S01]  /*1840*/  IMAD.X R61, R95, 0x1, R83, P0 ;  /* 0x000000015f3d7824 */ /* 0x000fe200000e0653 */
[----:B------:R-:W-:Y:S02]  /*1850*/  PRMT R231, RZ, 0x7610, R231 ;  /* 0x00007610ffe77816 */ /* 0x000fe400000000e7 */
[-C--:B------:R-:W-:Y:S01]  /*1860*/  IADD3 R66, P0, R98, R82.reuse, RZ ;  /* 0x0000005262427210 */ /* 0x080fe20007f1e0ff */
[--C-:B------:R-:W-:Y:S01]  /*1870*/  IMAD.X R63, R97, 0x1, R83.reuse, P1 ;  /* 0x00000001613f7824 */ /* 0x100fe200008e0653 */
[----:B------:R-:W-:Y:S02]  /*1880*/  PRMT R228, RZ, 0x7610, R228 ;  /* 0x00007610ffe47816 */ /* 0x000fe400000000e4 */
[----:B------:R-:W-:Y:S01]  /*1890*/  PRMT R226, RZ, 0x7610, R226 ;  /* 0x00007610ffe27816 */ /* 0x000fe200000000e2 */
[----:B------:R-:W-:Y:S01]  /*18a0*/  IMAD.X R67, R99, 0x1, R83, P0 ;  /* 0x0000000163437824 */ /* 0x000fe200000e0653 */
[----:B------:R-:W-:Y:S01]  /*18b0*/  PRMT R229, RZ, 0x7610, R229 ;  /* 0x00007610ffe57816 */ /* 0x000fe200000000e5 */
[----:B------:R1:W5:Y:S01]  /*18c0*/  @P3 LDG.E.U16 R231, desc[UR14][R58.64] ;  /* 0x0000000e3ae73981 */ /* 0x000362000c1e1500 */
[----:B0-----:R-:W-:-:S03]  /*18d0*/  IADD3 R56, P1, R100, R82, RZ ;  /* 0x0000005264387210 */ /* 0x001fc60007f3e0ff */
[----:B------:R-:W5:Y:S04]  /*18e0*/  @P2 LDG.E.U16 R228, desc[UR14][R62.64] ;  /* 0x0000000e3ee42981 */ /* 0x000f68000c1e1500 */
[----:B------:R-:W5:Y:S01]  /*18f0*/  @P2 LDG.E.U16 R226, desc[UR14][R66.64] ;  /* 0x0000000e42e22981 */ /* 0x000f62000c1e1500 */
[-C--:B-1----:R-:W-:Y:S02]  /*1900*/  IADD3 R58, P0, R102, R82.reuse, RZ ;  /* 0x00000052663a7210 */ /* 0x082fe40007f1e0ff */
[C---:B------:R-:W-:Y:S01]  /*1910*/  ISETP.GT.AND P2, PT, R8.reuse, 0x6, PT ;  /* 0x000000060800780c */ /* 0x040fe20003f44270 */
[----:B------:R0:W5:Y:S01]  /*1920*/  @P3 LDG.E.U16 R229, desc[UR14][R60.64] ;  /* 0x0000000e3ce53981 */ /* 0x000162000c1e1500 */
[--C-:B------:R-:W-:Y:S01]  /*1930*/  IMAD.X R57, R101, 0x1, R83.reuse, P1 ;  /* 0x0000000165397824 */ /* 0x100fe200008e0653 */
[----:B------:R-:W-:Y:S01]  /*1940*/  ISETP.GT.AND P3, PT, R8, 0x5, PT ;  /* 0x000000050800780c */ /* 0x000fe20003f64270 */
[----:B------:R-:W-:Y:S01]  /*1950*/  IMAD.X R59, R103, 0x1, R83, P0 ;  /* 0x00000001673b7824 */ /* 0x000fe200000e0653 */
[----:B------:R-:W-:-:S02]  /*1960*/  IADD3 R68, P0, R106, R82, RZ ;  /* 0x000000526a447210 */ /* 0x000fc40007f1e0ff */
[----:B------:R-:W-:Y:S02]  /*1970*/  PRMT R80, RZ, 0x7610, R80 ;  /* 0x00007610ff507816 */ /* 0x000fe40000000050 */
[----:B0-----:R-:W-:Y:S01]  /*1980*/  IADD3 R60, P1, R104, R82, RZ ;  /* 0x00000052683c7210 */ /* 0x001fe20007f3e0ff */
[----:B------:R-:W-:Y:S01]  /*1990*/  IMAD.X R69, R107, 0x1, R83, P0 ;  /* 0x000000016b457824 */ /* 0x000fe200000e0653 */
[----:B------:R-:W-:-:S03]  /*19a0*/  PRMT R78, RZ, 0x7610, R78 ;  /* 0x00007610ff4e7816 */ /* 0x000fc6000000004e */
[----:B------:R-:W-:Y:S01]  /*19b0*/  IMAD.X R61, R105, 0x1, R83, P1 ;  /* 0x00000001693d7824 */ /* 0x000fe200008e0653 */
[----:B------:R-:W-:Y:S02]  /*19c0*/  PRMT R215, RZ, 0x7610, R215 ;  /* 0x00007610ffd77816 */ /* 0x000fe400000000d7 */
[----:B------:R-:W-:Y:S01]  /*19d0*/  PRMT R81, RZ, 0x7610, R81 ;  /* 0x00007610ff517816 */ /* 0x000fe20000000051 */
[----:B------:R-:W5:Y:S01]  /*19e0*/  @P2 LDG.E.U16 R78, desc[UR14][R68.64] ;  /* 0x0000000e444e2981 */ /* 0x000f62000c1e1500 */
[----:B------:R-:W-:-:S03]  /*19f0*/  IADD3 R70, P1, R108, R82, RZ ;  /* 0x000000526c467210 */ /* 0x000fc60007f3e0ff */
[----:B------:R0:W5:Y:S01]  /*1a00*/  @P2 LDG.E.U16 R80, desc[UR14][R60.64] ;  /* 0x0000000e3c502981 */ /* 0x000162000c1e1500 */
[----:B------:R-:W-:Y:S01]  /*1a10*/  ISETP.GT.AND P2, PT, R8, 0x8, PT ;  /* 0x000000080800780c */ /* 0x000fe20003f44270 */
[----:B------:R-:W-:Y:S01]  /*1a20*/  IMAD.X R71, R109, 0x1, R83, P1 ;  /* 0x000000016d477824 */ /* 0x000fe200008e0653 */
[-C--:B------:R-:W-:Y:S01]  /*1a30*/  IADD3 R72, P0, R110, R82.reuse, RZ ;  /* 0x000000526e487210 */ /* 0x080fe20007f1e0ff */
[----:B------:R1:W5:Y:S01]  /*1a40*/  @P3 LDG.E.U16 R215, desc[UR14][R56.64] ;  /* 0x0000000e38d73981 */ /* 0x000362000c1e1500 */
[----:B------:R-:W-:-:S03]  /*1a50*/  IADD3 R62, P1, R112, R82, RZ ;  /* 0x00000052703e7210 */ /* 0x000fc60007f3e0ff */
[----:B------:R1:W5:Y:S01]  /*1a60*/  @P3 LDG.E.U16 R81, desc[UR14][R58.64] ;  /* 0x0000000e3a513981 */ /* 0x000362000c1e1500 */
[----:B------:R-:W-:Y:S01]  /*1a70*/  ISETP.GT.AND P3, PT, R8, 0x7, PT ;  /* 0x000000070800780c */ /* 0x000fe20003f64270 */
[----:B------:R-:W-:Y:S01]  /*1a80*/  IMAD.X R73, R111, 0x1, R83, P0 ;  /* 0x000000016f497824 */ /* 0x000fe200000e0653 */
[----:B------:R-:W-:Y:S02]  /*1a90*/  PRMT R250, RZ, 0x7610, R250 ;  /* 0x00007610fffa7816 */ /* 0x000fe400000000fa */
[----:B------:R-:W-:Y:S02]  /*1aa0*/  IADD3.X R63, R113, R83, RZ, P1, !PT ;  /* 0x00000053713f7210 */ /* 0x000fe40000ffe4ff */
[----:B0-----:R-:W-:Y:S02]  /*1ab0*/  IADD3 R60, P0, R114, R82, RZ ;  /* 0x00000052723c7210 */ /* 0x001fe40007f1e0ff */
[----:B------:R-:W-:Y:S01]  /*1ac0*/  PRMT R67, RZ, 0x7610, R67 ;  /* 0x00007610ff437816 */ /* 0x000fe20000000043 */
[----:B------:R0:W4:Y:S01]  /*1ad0*/  @P2 LDG.E.U16 R250, desc[UR14][R62.64] ;  /* 0x0000000e3efa2981 */ /* 0x000122000c1e1500 */
[----:B------:R-:W-:Y:S01]  /*1ae0*/  PRMT R65, RZ, 0x7610, R65 ;  /* 0x00007610ff417816 */ /* 0x000fe20000000041 */
[----:B------:R-:W-:Y:S01]  /*1af0*/  IMAD.X R61, R115, 0x1, R83, P0 ;  /* 0x00000001733d7824 */ /* 0x000fe200000e0653 */
[----:B------:R-:W-:-:S02]  /*1b00*/  PRMT R248, RZ, 0x7610, R248 ;  /* 0x00007610fff87816 */ /* 0x000fc400000000f8 */
[----:B------:R-:W5:Y:S04]  /*1b10*/  @P3 LDG.E.U16 R67, desc[UR14][R70.64] ;  /* 0x0000000e46433981 */ /* 0x000f68000c1e1500 */
[----:B------:R-:W5:Y:S01]  /*1b20*/  @P3 LDG.E.U16 R65, desc[UR14][R72.64] ;  /* 0x0000000e48413981 */ /* 0x000f62000c1e1500 */
[----:B------:R-:W-:-:S03]  /*1b30*/  ISETP.GT.AND P3, PT, R8, 0x9, PT ;  /* 0x000000090800780c */ /* 0x000fc60003f64270 */
[----:B------:R-:W5:Y:S01]  /*1b40*/  @P2 LDG.E.U16 R248, desc[UR14][R60.64] ;  /* 0x0000000e3cf82981 */ /* 0x000f62000c1e1500 */
[-C--:B-1----:R-:W-:Y:S02]  /*1b50*/  IADD3 R56, P1, R116, R82.reuse, RZ ;  /* 0x0000005274387210 */ /* 0x082fe40007f3e0ff */
[-C--:B------:R-:W-:Y:S02]  /*1b60*/  IADD3 R58, P0, R118, R82.reuse, RZ ;  /* 0x00000052763a7210 */ /* 0x080fe40007f1e0ff */
[----:B------:R-:W-:Y:S01]  /*1b70*/  PRMT R243, RZ, 0x7610, R243 ;  /* 0x00007610fff37816 */ /* 0x000fe200000000f3 */
[----:B------:R-:W-:Y:S01]  /*1b80*/  IMAD.X R57, R117, 0x1, R83, P1 ;  /* 0x0000000175397824 */ /* 0x000fe200008e0653 */
[----:B------:R-:W-:Y:S01]  /*1b90*/  PRMT R241, RZ, 0x7610, R241 ;  /* 0x00007610fff17816 */ /* 0x000fe200000000f1 */
[----:B------:R-:W-:Y:S01]  /*1ba0*/  IMAD.X R59, R119, 0x1, R83, P0 ;  /* 0x00000001773b7824 */ /* 0x000fe200000e0653 */
[----:B------:R-:W-:Y:S02]  /*1bb0*/  ISETP.GT.AND P2, PT, R8, 0xa, PT ;  /* 0x0000000a0800780c */ /* 0x000fe40003f44270 */
[-C--:B0-----:R-:W-:Y:S01]  /*1bc0*/  IADD3 R62, P0, R122, R82.reuse, RZ ;  /* 0x000000527a3e7210 */ /* 0x081fe20007f1e0ff */
[----:B------:R0:W5:Y:S01]  /*1bd0*/  @P3 LDG.E.U16 R243, desc[UR14][R56.64] ;  /* 0x0000000e38f33981 */ /* 0x000162000c1e1500 */
[----:B------:R-:W-:-:S03]  /*1be0*/  IADD3 R68, P1, R120, R82, RZ ;  /* 0x0000005278447210 */ /* 0x000fc60007f3e0ff */
[----:B------:R1:W5:Y:S01]  /*1bf0*/  @P3 LDG.E.U16 R241, desc[UR14][R58.64] ;  /* 0x0000000e3af13981 */ /* 0x000362000c1e1500 */
[----:B------:R-:W-:Y:S01]  /*1c00*/  ISETP.GT.AND P3, PT, R8, 0xb, PT ;  /* 0x0000000b0800780c */ /* 0x000fe20003f64270 */
[--C-:B------:R-:W-:Y:S01]  /*1c10*/  IMAD.X R63, R123, 0x1, R83.reuse, P0 ;  /* 0x000000017b3f7824 */ /* 0x100fe200000e0653 */
[----:B------:R-:W-:Y:S01]  /*1c20*/  PRMT R240, RZ, 0x7610, R240 ;  /* 0x00007610fff07816 */ /* 0x000fe200000000f0 */
[----:B------:R-:W-:Y:S01]  /*1c30*/  IMAD.X R69, R121, 0x1, R83, P1 ;  /* 0x0000000179457824 */ /* 0x000fe200008e0653 */
[----:B------:R-:W-:Y:S02]  /*1c40*/  PRMT R238, RZ, 0x7610, R238 ;  /* 0x00007610ffee7816 */ /* 0x000fe400000000ee */
[-C--:B0-----:R-:W-:Y:S02]  /*1c50*/  IADD3 R56, P0, R126, R82.reuse, RZ ;  /* 0x000000527e387210 */ /* 0x081fe40007f1e0ff */
[----:B------:R-:W-:Y:S01]  /*1c60*/  IADD3 R60, P1, R124, R82, RZ ;  /* 0x000000527c3c7210 */ /* 0x000fe20007f3e0ff */
[----:B------:R0:W5:Y:S01]  /*1c70*/  @P2 LDG.E.U16 R240, desc[UR14][R68.64] ;  /* 0x0000000e44f02981 */ /* 0x000162000c1e1500 */
[----:B------:R-:W-:Y:S01]  /*1c80*/  PRMT R227, RZ, 0x7610, R227 ;  /* 0x00007610ffe37816 */ /* 0x000fe200000000e3 */
[----:B------:R-:W-:-:S02]  /*1c90*/  IMAD.X R57, R127, 0x1, R83, P0 ;  /* 0x000000017f397824 */ /* 0x000fc400000e0653 */
[----:B------:R0:W5:Y:S01]  /*1ca0*/  @P2 LDG.E.U16 R238, desc[UR14][R62.64] ;  /* 0x0000000e3eee2981 */ /* 0x000162000c1e1500 */
[----:B------:R-:W-:Y:S01]  /*1cb0*/  IMAD.X R61, R125, 0x1, R83, P1 ;  /* 0x000000017d3d7824 */ /* 0x000fe200008e0653 */
[----:B------:R-:W-:Y:S02]  /*1cc0*/  ISETP.GT.AND P2, PT, R8, 0xc, PT ;  /* 0x0000000c0800780c */ /* 0x000fe40003f44270 */
[-C--:B-1----:R-:W-:Y:S02]  /*1cd0*/  IADD3 R58, P1, R128, R82.reuse, RZ ;  /* 0x00000052803a7210 */ /* 0x082fe40007f3e0ff */
[----:B0-----:R-:W-:Y:S01]  /*1ce0*/  IADD3 R68, P0, R130, R82, RZ ;  /* 0x0000005282447210 */ /* 0x001fe20007f1e0ff */
[----:B------:R0:W5:Y:S01]  /*1cf0*/  @P3 LDG.E.U16 R227, desc[UR14][R60.64] ;  /* 0x0000000e3ce33981 */ /* 0x000162000c1e1500 */
[----:B------:R-:W-:Y:S01]  /*1d00*/  PRMT R225, RZ, 0x7610, R225 ;  /* 0x00007610ffe17816 */ /* 0x000fe200000000e1 */
[--C-:B------:R-:W-:Y:S02]  /*1d10*/  IMAD.X R59, R129, 0x1, R83.reuse, P1 ;  /* 0x00000001813b7824 */ /* 0x100fe400008e0653 */
[----:B------:R-:W-:Y:S01]  /*1d20*/  IMAD.X R69, R131, 0x1, R83, P0 ;  /* 0x0000000183457824 */ /* 0x000fe200000e0653 */
[----:B------:R-:W-:-:S02]  /*1d30*/  PRMT R224, RZ, 0x7610, R224 ;  /* 0x00007610ffe07816 */ /* 0x000fc400000000e0 */
[-C--:B------:R-:W-:Y:S01]  /*1d40*/  IADD3 R62, P1, R132, R82.reuse, RZ ;  /* 0x00000052843e7210 */ /* 0x080fe20007f3e0ff */
[----:B------:R1:W5:Y:S01]  /*1d50*/  @P3 LDG.E.U16 R225, desc[UR14][R56.64] ;  /* 0x0000000e38e13981 */ /* 0x000362000c1e1500 */
[-C--:B0-----:R-:W-:Y:S02]  /*1d60*/  IADD3 R60, P0, R134, R82.reuse, RZ ;  /* 0x00000052863c7210 */ /* 0x081fe40007f1e0ff */
[C---:B------:R-:W-:Y:S01]  /*1d70*/  ISETP.GT.AND P3, PT, R8.reuse, 0xd, PT ;  /* 0x0000000d0800780c */ /* 0x040fe20003f64270 */
[----:B------:R0:W5:Y:S01]  /*1d80*/  @P2 LDG.E.U16 R224, desc[UR14][R58.64] ;  /* 0x0000000e3ae02981 */ /* 0x000162000c1e1500 */
[----:B------:R-:W-:Y:S01]  /*1d90*/  ISETP.GT.AND P4, PT, R8, 0xe, PT ;  /* 0x0000000e0800780c */ /* 0x000fe20003f84270 */
[--C-:B------:R-:W-:Y:S01]  /*1da0*/  IMAD.X R61, R135, 0x1, R83.reuse, P0 ;  /* 0x00000001873d7824 */ /* 0x100fe200000e0653 */
[----:B------:R-:W-:Y:S01]  /*1db0*/  PRMT R222, RZ, 0x7610, R222 ;  /* 0x00007610ffde7816 */ /* 0x000fe200000000de */
[----:B------:R-:W-:Y:S01]  /*1dc0*/  IMAD.X R63, R133, 0x1, R83, P1 ;  /* 0x00000001853f7824 */ /* 0x000fe200008e0653 */
[----:B-1----:R-:W-:-:S02]  /*1dd0*/  IADD3 R56, P0, R136, R82, RZ ;  /* 0x0000005288387210 */ /* 0x002fc40007f1e0ff */
[----:B------:R-:W-:Y:S02]  /*1de0*/  PRMT R79, RZ, 0x7610, R79 ;  /* 0x00007610ff4f7816 */ /* 0x000fe4000000004f */
[----:B------:R-:W-:Y:S01]  /*1df0*/  PRMT R77, RZ, 0x7610, R77 ;  /* 0x00007610ff4d7816 */ /* 0x000fe2000000004d */
[----:B------:R1:W5:Y:S01]  /*1e00*/  @P2 LDG.E.U16 R222, desc[UR14][R68.64] ;  /* 0x0000000e44de2981 */ /* 0x000362000c1e1500 */
[-C--:B0-----:R-:W-:Y:S01]  /*1e10*/  IADD3 R58, P1, R138, R82.reuse, RZ ;  /* 0x000000528a3a7210 */ /* 0x081fe20007f3e0ff */
[--C-:B------:R-:W-:Y:S01]  /*1e20*/  IMAD.X R57, R137, 0x1, R83.reuse, P0 ;  /* 0x0000000189397824 */ /* 0x100fe200000e0653 */
[----:B------:R-:W-:Y:S01]  /*1e30*/  ISETP.GT.AND P0, PT, R8, 0xf, PT ;  /* 0x0000000f0800780c */ /* 0x000fe20003f04270 */
[----:B------:R0:W5:Y:S01]  /*1e40*/  @P3 LDG.E.U16 R79, desc[UR14][R62.64] ;  /* 0x0000000e3e4f3981 */ /* 0x000162000c1e1500 */
[----:B------:R-:W-:Y:S01]  /*1e50*/  PRMT R76, RZ, 0x7610, R76 ;  /* 0x00007610ff4c7816 */ /* 0x000fe2000000004c */
[----:B------:R-:W-:Y:S01]  /*1e60*/  IMAD.X R59, R139, 0x1, R83, P1 ;  /* 0x000000018b3b7824 */ /* 0x000fe200008e0653 */
[-C--:B------:R-:W-:Y:S01]  /*1e70*/  IADD3 R70, P2, R140, R82.reuse, RZ ;  /* 0x000000528c467210 */ /* 0x080fe20007f5e0ff */
[----:B------:R0:W5:Y:S01]  /*1e80*/  @P3 LDG.E.U16 R77, desc[UR14][R60.64] ;  /* 0x0000000e3c4d3981 */ /* 0x000162000c1e1500 */
[----:B-1----:R-:W-:-:S03]  /*1e90*/  IADD3 R68, P1, R142, R82, RZ ;  /* 0x000000528e447210 */ /* 0x002fc60007f3e0ff */
[----:B------:R1:W5:Y:S01]  /*1ea0*/  @P4 LDG.E.U16 R76, desc[UR14][R56.64] ;  /* 0x0000000e384c4981 */ /* 0x000362000c1e1500 */
[----:B------:R-:W-:Y:S01]  /*1eb0*/  IMAD.X R71, R141, 0x1, R83, P2 ;  /* 0x000000018d477824 */ /* 0x000fe200010e0653 */
[----:B0-----:R-:W-:Y:S01]  /*1ec0*/  PRMT R63, RZ, 0x7610, R63 ;  /* 0x00007610ff3f7816 */ /* 0x001fe2000000003f */
[----:B------:R-:W-:Y:S01]  /*1ed0*/  IMAD.X R69, R143, 0x1, R83, P1 ;  /* 0x000000018f457824 */ /* 0x000fe200008e0653 */
[-C--:B------:R-:W-:Y:S02]  /*1ee0*/  IADD3 R72, P2, R144, R82.reuse, RZ ;  /* 0x0000005290487210 */ /* 0x080fe40007f5e0ff */
[----:B------:R-:W-:Y:S02]  /*1ef0*/  PRMT R61, RZ, 0x7610, R61 ;  /* 0x00007610ff3d7816 */ /* 0x000fe4000000003d */
[----:B------:R-:W-:Y:S01]  /*1f00*/  PRMT R74, RZ, 0x7610, R74 ;  /* 0x00007610ff4a7816 */ /* 0x000fe2000000004a */
[----:B------:R0:W5:Y:S01]  /*1f10*/  @P0 LDG.E.U16 R63, desc[UR14][R70.64] ;  /* 0x0000000e463f0981 */ /* 0x000162000c1e1500 */
[----:B-1----:R-:W-:-:S02]  /*1f20*/  IADD3 R56, P1, R146, R82, RZ ;  /* 0x0000005292387210 */ /* 0x002fc40007f3e0ff */
[C---:B------:R-:W-:Y:S01]  /*1f30*/  ISETP.GT.AND P3, PT, R8.reuse, 0x10, PT ;  /* 0x000000100800780c */ /* 0x040fe20003f64270 */
[----:B------:R1:W5:Y:S01]  /*1f40*/  @P0 LDG.E.U16 R61, desc[UR14][R68.64] ;  /* 0x0000000e443d0981 */ /* 0x000362000c1e1500 */
[--C-:B------:R-:W-:Y:S01]  /*1f50*/  IMAD.X R73, R145, 0x1, R83.reuse, P2 ;  /* 0x0000000191497824 */ /* 0x100fe200010e0653 */
[----:B------:R-:W-:Y:S01]  /*1f60*/  ISETP.GT.AND P2, PT, R8, 0x11, PT ;  /* 0x000000110800780c */ /* 0x000fe20003f44270 */
[--C-:B------:R-:W-:Y:S01]  /*1f70*/  IMAD.X R57, R147, 0x1, R83.reuse, P1 ;  /* 0x0000000193397824 */ /* 0x100fe200008e0653 */
[-C--:B------:R-:W-:Y:S01]  /*1f80*/  IADD3 RZ, P1, R148, R82.reuse, RZ ;  /* 0x0000005294ff7210 */ /* 0x080fe20007f3e0ff */
[----:B------:R1:W5:Y:S01]  /*1f90*/  @P4 LDG.E.U16 R74, desc[UR14][R58.64] ;  /* 0x0000000e3a4a4981 */ /* 0x000362000c1e1500 */
[-C--:B------:R-:W-:Y:S02]  /*1fa0*/  IADD3 RZ, P0, R210, R82.reuse, RZ ;  /* 0x00000052d2ff7210 */ /* 0x080fe40007f1e0ff */
[----:B------:R-:W-:Y:S01]  /*1fb0*/  ISETP.GT.AND P4, PT, R8, 0x12, PT ;  /* 0x000000120800780c */ /* 0x000fe20003f84270 */
[--C-:B0-----:R-:W-:Y:S01]  /*1fc0*/  IMAD.X R71, R149, 0x1, R83.reuse, P1 ;  /* 0x0000000195477824 */ /* 0x101fe200008e0653 */
[----:B------:R-:W-:Y:S01]  /*1fd0*/  PRMT R62, RZ, 0x7610, R62 ;  /* 0x00007610ff3e7816 */ /* 0x000fe2000000003e */
[----:B-1----:R-:W-:Y:S01]  /*1fe0*/  IMAD.X R69, R211, 0x1, R83, P0 ;  /* 0x00000001d3457824 */ /* 0x002fe200000e0653 */
[----:B------:R-:W-:-:S02]  /*1ff0*/  IADD3 RZ, P1, R208, R82, RZ ;  /* 0x00000052d0ff7210 */ /* 0x000fc40007f3e0ff */
[----:B------:R-:W-:Y:S01]  /*2000*/  PRMT R58, RZ, 0x7610, R58 ;  /* 0x00007610ff3a7816 */ /* 0x000fe2000000003a */
[--C-:B------:R-:W-:Y:S01]  /*2010*/  IMAD.IADD R70, R148, 0x1, R82.reuse ;  /* 0x0000000194467824 */ /* 0x100fe200078e0252 */
[----:B------:R-:W-:Y:S01]  /*2020*/  IADD3 RZ, P0, R206, R82, RZ ;  /* 0x00000052ceff7210 */ /* 0x000fe20007f1e0ff */
[----:B------:R-:W-:Y:S01]  /*2030*/  IMAD.IADD R68, R210, 0x1, R82 ;  /* 0x00000001d2447824 */ /* 0x000fe200078e0252 */
[----:B------:R-:W-:Y:S01]  /*2040*/  PRMT R239, RZ, 0x7610, R239 ;  /* 0x00007610ffef7816 */ /* 0x000fe200000000ef */
[----:B------:R0:W5:Y:S01]  /*2050*/  @P3 LDG.E.U16 R62, desc[UR14][R72.64] ;  /* 0x0000000e483e3981 */ /* 0x000162000c1e1500 */
[----:B------:R-:W-:Y:S02]  /*2060*/  PRMT R237, RZ, 0x7610, R237 ;  /* 0x00007610ffed7816 */ /* 0x000fe400000000ed */
[----:B------:R-:W-:Y:S01]  /*2070*/  PRMT R236, RZ, 0x7610, R236 ;  /* 0x00007610ffec7816 */ /* 0x000fe200000000ec */
[----:B------:R1:W5:Y:S01]  /*2080*/  @P3 LDG.E.U16 R58, desc[UR14][R56.64] ;  /* 0x0000000e383a3981 */ /* 0x000362000c1e1500 */
[----:B------:R-:W-:-:S03]  /*2090*/  PRMT R234, RZ, 0x7610, R234 ;  /* 0x00007610ffea7816 */ /* 0x000fc600000000ea */
[----:B------:R-:W5:Y:S01]  /*20a0*/  @P2 LDG.E.U16 R239, desc[UR14][R70.64] ;  /* 0x0000000e46ef2981 */ /* 0x000f62000c1e1500 */
[--C-:B0-----:R-:W-:Y:S02]  /*20b0*/  IMAD.IADD R72, R208, 0x1, R82.reuse ;  /* 0x00000001d0487824 */ /* 0x101fe400078e0252 */
[--C-:B------:R-:W-:Y:S01]  /*20c0*/  IMAD.X R73, R209, 0x1, R83.reuse, P1 ;  /* 0x00000001d1497824 */ /* 0x100fe200008e0653 */
[----:B------:R0:W5:Y:S01]  /*20d0*/  @P2 LDG.E.U16 R237, desc[UR14][R68.64] ;  /* 0x0000000e44ed2981 */ /* 0x000162000c1e1500 */
[----:B-1----:R-:W-:Y:S02]  /*20e0*/  IMAD.IADD R56, R206, 0x1, R82 ;  /* 0x00000001ce387824 */ /* 0x002fe400078e0252 */
[----:B------:R-:W-:Y:S01]  /*20f0*/  IMAD.X R57, R207, 0x1, R83, P0 ;  /* 0x00000001cf397824 */ /* 0x000fe200000e0653 */
[----:B------:R-:W-:Y:S01]  /*2100*/  ISETP.GT.AND P2, PT, R8, 0x13, PT ;  /* 0x000000130800780c */ /* 0x000fe20003f44270 */
[----:B------:R1:W5:Y:S01]  /*2110*/  @P4 LDG.E.U16 R236, desc[UR14][R72.64] ;  /* 0x0000000e48ec4981 */ /* 0x000362000c1e1500 */
[----:B------:R-:W-:-:S02]  /*2120*/  IADD3 RZ, P1, R184, R82, RZ ;  /* 0x00000052b8ff7210 */ /* 0x000fc40007f3e0ff */
[-C--:B------:R-:W-:Y:S01]  /*2130*/  IADD3 RZ, P3, R204, R82.reuse, RZ ;  /* 0x00000052ccff7210 */ /* 0x080fe20007f7e0ff */
[----:B------:R1:W5:Y:S01]  /*2140*/  @P4 LDG.E.U16 R234, desc[UR14][R56.64] ;  /* 0x0000000e38ea4981 */ /* 0x000362000c1e1500 */
[-C--:B------:R-:W-:Y:S01]  /*2150*/  IADD3 RZ, P4, R202, R82.reuse, RZ ;  /* 0x00000052caff7210 */ /* 0x080fe20007f9e0ff */
[----:B0-----:R-:W-:Y:S01]  /*2160*/  IMAD.X R69, R185, 0x1, R83, P1 ;  /* 0x00000001b9457824 */ /* 0x001fe200008e0653 */
[----:B------:R-:W-:Y:S01]  /*2170*/  ISETP.GT.AND P1, PT, R8, 0x14, PT ;  /* 0x000000140800780c */ /* 0x000fe20003f24270 */
[--C-:B------:R-:W-:Y:S01]  /*2180*/  IMAD.IADD R70, R204, 0x1, R82.reuse ;  /* 0x00000001cc467824 */ /* 0x100fe200078e0252 */
[----:B------:R-:W-:Y:S01]  /*2190*/  PRMT R223, RZ, 0x7610, R223 ;  /* 0x00007610ffdf7816 */ /* 0x000fe200000000df */
[--C-:B------:R-:W-:Y:S01]  /*21a0*/  IMAD.X R71, R205, 0x1, R83.reuse, P3 ;  /* 0x00000001cd477824 */ /* 0x100fe200018e0653 */
[-C--:B------:R-:W-:Y:S01]  /*21b0*/  IADD3 RZ, P3, R200, R82.reuse, RZ ;  /* 0x00000052c8ff7210 */ /* 0x080fe20007f7e0ff */
[--C-:B-1----:R-:W-:Y:S01]  /*21c0*/  IMAD.X R73, R203, 0x1, R83.reuse, P4 ;  /* 0x00000001cb497824 */ /* 0x102fe200020e0653 */
[----:B------:R-:W-:Y:S01]  /*21d0*/  IADD3 RZ, P4, R198, R82, RZ ;  /* 0x00000052c6ff7210 */ /* 0x000fe20007f9e0ff */
[----:B------:R-:W-:Y:S01]  /*21e0*/  IMAD.IADD R56, R200, 0x1, R82 ;  /* 0x00000001c8387824 */ /* 0x000fe200078e0252 */
[----:B------:R0:W5:Y:S01]  /*21f0*/  @P2 LDG.E.U16 R223, desc[UR14][R70.64] ;  /* 0x0000000e46df2981 */ /* 0x000162000c1e1500 */
[----:B------:R-:W-:Y:S01]  /*2200*/  PRMT R220, RZ, 0x7610, R220 ;  /* 0x00007610ffdc7816 */ /* 0x000fe200000000dc */
[----:B------:R-:W-:Y:S01]  /*2210*/  IMAD.X R57, R201, 0x1, R83, P3 ;  /* 0x00000001c9397824 */ /* 0x000fe200018e0653 */
[----:B------:R-:W-:Y:S01]  /*2220*/  PRMT R218, RZ, 0x7610, R218 ;  /* 0x00007610ffda7816 */ /* 0x000fe200000000da */
[----:B------:R-:W-:Y:S01]  /*2230*/  IMAD.IADD R72, R202, 0x1, R82 ;  /* 0x00000001ca487824 */ /* 0x000fe200078e0252 */
[----:B------:R-:W-:-:S02]  /*2240*/  PRMT R221, RZ, 0x7610, R221 ;  /* 0x00007610ffdd7816 */ /* 0x000fc400000000dd */
[----:B------:R-:W-:Y:S01]  /*2250*/  ISETP.GT.AND P0, PT, R8, 0x18, PT ;  /* 0x000000180800780c */ /* 0x000fe20003f04270 */
[----:B------:R1:W5:Y:S01]  /*2260*/  @P1 LDG.E.U16 R220, desc[UR14][R56.64] ;  /* 0x0000000e38dc1981 */ /* 0x000362000c1e1500 */
[----:B0-----:R-:W-:Y:S02]  /*2270*/  IMAD.IADD R70, R198, 0x1, R82 ;  /* 0x00000001c6467824 */ /* 0x001fe400078e0252 */
[----:B------:R-:W-:Y:S01]  /*2280*/  IMAD.X R71, R199, 0x1, R83, P4 ;  /* 0x00000001c7477824 */ /* 0x000fe200020e0653 */
[----:B------:R-:W5:Y:S01]  /*2290*/  @P2 LDG.E.U16 R221, desc[UR14][R72.64] ;  /* 0x0000000e48dd2981 */ /* 0x000f62000c1e1500 */
[----:B------:R-:W-:-:S03]  /*22a0*/  ISETP.GT.AND P2, PT, R8, 0x15, PT ;  /* 0x000000150800780c */ /* 0x000fc60003f44270 */
[----:B------:R-:W5:Y:S01]  /*22b0*/  @P1 LDG.E.U16 R218, desc[UR14][R70.64] ;  /* 0x0000000e46da1981 */ /* 0x000f62000c1e1500 */
[-C--:B------:R-:W-:Y:S01]  /*22c0*/  IADD3 RZ, P1, R194, R82.reuse, RZ ;  /* 0x00000052c2ff7210 */ /* 0x080fe20007f3e0ff */
[----:B------:R-:W-:Y:S01]  /*22d0*/  IMAD.IADD R68, R184, 0x1, R82 ;  /* 0x00000001b8447824 */ /* 0x000fe200078e0252 */
[----:B------:R-:W-:Y:S02]  /*22e0*/  PRMT R60, RZ, 0x7610, R60 ;  /* 0x00007610ff3c7816 */ /* 0x000fe4000000003c */
[----:B------:R-:W-:Y:S02]  /*22f0*/  IADD3.X R213, R195, R83, RZ, P1, !PT ;  /* 0x00000053c3d57210 */ /* 0x000fe40000ffe4ff */
[-C--:B------:R-:W-:Y:S02]  /*2300*/  IADD3 RZ, P3, R196, R82.reuse, RZ ;  /* 0x00000052c4ff7210 */ /* 0x080fe40007f7e0ff */
[----:B------:R-:W-:Y:S01]  /*2310*/  IADD3 RZ, P1, R192, R82, RZ ;  /* 0x00000052c0ff7210 */ /* 0x000fe20007f3e0ff */
[----:B------:R0:W5:Y:S01]  /*2320*/  @P0 LDG.E.U16 R60, desc[UR14][R68.64] ;  /* 0x0000000e443c0981 */ /* 0x000162000c1e1500 */
[----:B------:R-:W-:-:S03]  /*2330*/  PRMT R75, RZ, 0x7610, R75 ;  /* 0x00007610ff4b7816 */ /* 0x000fc6000000004b */
[--C-:B-1----:R-:W-:Y:S01]  /*2340*/  IMAD.X R57, R193, 0x1, R83.reuse, P1 ;  /* 0x00000001c1397824 */ /* 0x102fe200008e0653 */
[----:B------:R-:W-:Y:S01]  /*2350*/  IADD3 RZ, P1, R190, R82, RZ ;  /* 0x00000052beff7210 */ /* 0x000fe20007f3e0ff */
[----:B0-----:R-:W-:Y:S02]  /*2360*/  IMAD.IADD R68, R196, 0x1, R82 ;  /* 0x00000001c4447824 */ /* 0x001fe400078e0252 */
[----:B------:R-:W-:Y:S01]  /*2370*/  IMAD.X R69, R197, 0x1, R83, P3 ;  /* 0x00000001c5457824 */ /* 0x000fe200018e0653 */
[----:B------:R-:W-:-:S04]  /*2380*/  ISETP.GT.AND P3, PT, R8, 0x16, PT ;  /* 0x000000160800780c */ /* 0x000fc80003f64270 */
[----:B------:R0:W5:Y:S01]  /*2390*/  @P2 LDG.E.U16 R75, desc[UR14][R68.64] ;  /* 0x0000000e444b2981 */ /* 0x000162000c1e1500 */
[----:B------:R-:W-:Y:S01]  /*23a0*/  PRMT R73, RZ, 0x7610, R73 ;  /* 0x00007610ff497816 */ /* 0x000fe20000000049 */
[----:B------:R-:W-:Y:S01]  /*23b0*/  IMAD.IADD R212, R194, 0x1, R82 ;  /* 0x00000001c2d47824 */ /* 0x000fe200078e0252 */
[----:B------:R-:W-:Y:S01]  /*23c0*/  PRMT R72, RZ, 0x7610, R72 ;  /* 0x00007610ff487816 */ /* 0x000fe20000000048 */
[----:B------:R-:W-:Y:S01]  /*23d0*/  IMAD.IADD R56, R192, 0x1, R82 ;  /* 0x00000001c0387824 */ /* 0x000fe200078e0252 */
[----:B------:R-:W-:Y:S02]  /*23e0*/  PRMT R70, RZ, 0x7610, R70 ;  /* 0x00007610ff467816 */ /* 0x000fe40000000046 */
[----:B------:R1:W5:Y:S01]  /*23f0*/  @P2 LDG.E.U16 R73, desc[UR14][R212.64] ;  /* 0x0000000ed4492981 */ /* 0x000362000c1e1500 */
[--C-:B0-----:R-:W-:Y:S01]  /*2400*/  IMAD.X R69, R191, 0x1, R83.reuse, P1 ;  /* 0x00000001bf457824 */ /* 0x101fe200008e0653 */
[-C--:B------:R-:W-:Y:S01]  /*2410*/  IADD3 RZ, P1, R188, R82.reuse, RZ ;  /* 0x00000052bcff7210 */ /* 0x080fe20007f3e0ff */
[----:B------:R-:W-:Y:S01]  /*2420*/  IMAD.IADD R68, R190, 0x1, R82 ;  /* 0x00000001be447824 */ /* 0x000fe200078e0252 */
[----:B------:R0:W5:Y:S03]  /*2430*/  @P3 LDG.E.U16 R72, desc[UR14][R56.64] ;  /* 0x0000000e38483981 */ /* 0x000166000c1e1500 */
[----:B------:R-:W-:Y:S01]  /*2440*/  IMAD.X R217, R189, 0x1, R83, P1 ;  /* 0x00000001bdd97824 */ /* 0x000fe200008e0653 */
[----:B------:R-:W-:Y:S01]  /*2450*/  IADD3 RZ, P1, R186, R82, RZ ;  /* 0x00000052baff7210 */ /* 0x000fe20007f3e0ff */
[----:B------:R2:W5:Y:S01]  /*2460*/  @P3 LDG.E.U16 R70, desc[UR14][R68.64] ;  /* 0x0000000e44463981 */ /* 0x000562000c1e1500 */
[----:B------:R-:W-:-:S03]  /*2470*/  ISETP.GT.AND P2, PT, R8, 0x17, PT ;  /* 0x000000170800780c */ /* 0x000fc60003f44270 */
[--C-:B-1----:R-:W-:Y:S01]  /*2480*/  IMAD.X R213, R187, 0x1, R83.reuse, P1 ;  /* 0x00000001bbd57824 */ /* 0x102fe200008e0653 */
[C---:B------:R-:W-:Y:S02]  /*2490*/  IADD3 RZ, P1, R182.reuse, R82, RZ ;  /* 0x00000052b6ff7210 */ /* 0x040fe40007f3e0ff */
[----:B0-----:R-:W-:Y:S01]  /*24a0*/  PRMT R56, RZ, 0x7610, R56 ;  /* 0x00007610ff387816 */ /* 0x001fe20000000038 */
[--C-:B--2---:R-:W-:Y:S02]  /*24b0*/  IMAD.IADD R68, R182, 0x1, R82.reuse ;  /* 0x00000001b6447824 */ /* 0x104fe400078e0252 */
[----:B------:R-:W-:Y:S01]  /*24c0*/  IMAD.X R69, R183, 0x1, R83, P1 ;  /* 0x00000001b7457824 */ /* 0x000fe200008e0653 */
[----:B------:R-:W-:Y:S01]  /*24d0*/  PRMT R59, RZ, 0x7610, R59 ;  /* 0x00007610ff3b7816 */ /* 0x000fe2000000003b */
[----:B------:R-:W-:-:S03]  /*24e0*/  IMAD.IADD R216, R188, 0x1, R82 ;  /* 0x00000001bcd87824 */ /* 0x000fc600078e0252 */
[----:B------:R-:W2:Y:S01]  /*24f0*/  @P0 LDG.E.U16 R56, desc[UR14][R68.64] ;  /* 0x0000000e44380981 */ /* 0x000ea2000c1e1500 */
[-C--:B------:R-:W-:Y:S02]  /*2500*/  IADD3 RZ, P0, R180, R82.reuse, RZ ;  /* 0x00000052b4ff7210 */ /* 0x080fe40007f1e0ff */
[----:B------:R-:W-:Y:S01]  /*2510*/  ISETP.GT.AND P1, PT, R8, 0x19, PT ;  /* 0x000000190800780c */ /* 0x000fe20003f24270 */
[----:B------:R0:W2:Y:S01]  /*2520*/  @P2 LDG.E.U16 R59, desc[UR14][R216.64] ;  /* 0x0000000ed83b2981 */ /* 0x0000a2000c1e1500 */
[----:B------:R-:W-:Y:S01]  /*2530*/  PRMT R57, RZ, 0x7610, R57 ;  /* 0x00007610ff397816 */ /* 0x000fe20000000039 */
[--C-:B------:R-:W-:Y:S01]  /*2540*/  IMAD.IADD R212, R186, 0x1, R82.reuse ;  /* 0x00000001bad47824 */ /* 0x100fe200078e0252 */
[----:B------:R-:W-:Y:S02]  /*2550*/  PRMT R235, RZ, 0x7610, R235 ;  /* 0x00007610ffeb7816 */ /* 0x000fe400000000eb */
[----:B------:R-:W-:Y:S02]  /*2560*/  PRMT R233, RZ, 0x7610, R233 ;  /* 0x00007610ffe97816 */ /* 0x000fe400000000e9 */
[----:B------:R1:W2:Y:S01]  /*2570*/  @P2 LDG.E.U16 R57, desc[UR14][R212.64] ;  /* 0x0000000ed4392981 */ /* 0x0002a2000c1e1500 */
[----:B0-----:R-:W-:Y:S01]  /*2580*/  IMAD.X R217, R181, 0x1, R83, P0 ;  /* 0x00000001b5d97824 */ /* 0x001fe200000e0653 */
[----:B------:R-:W-:Y:S01]  /*2590*/  IADD3 RZ, P0, R178, R82, RZ ;  /* 0x00000052b2ff7210 */ /* 0x000fe20007f1e0ff */
[----:B------:R-:W-:-:S02]  /*25a0*/  IMAD.IADD R216, R180, 0x1, R82 ;  /* 0x00000001b4d87824 */ /* 0x000fc400078e0252 */
[----:B-1----:R-:W-:-:S03]  /*25b0*/  IMAD.IADD R212, R178, 0x1, R82 ;  /* 0x00000001b2d47824 */ /* 0x002fc600078e0252 */
[----:B------:R0:W2:Y:S01]  /*25c0*/  @P1 LDG.E.U16 R235, desc[UR14][R216.64] ;  /* 0x0000000ed8eb1981 */ /* 0x0000a2000c1e1500 */
[----:B------:R-:W-:Y:S01]  /*25d0*/  IMAD.X R213, R179, 0x1, R83, P0 ;  /* 0x00000001b3d57824 */ /* 0x000fe200000e0653 */
[----:B------:R-:W-:-:S04]  /*25e0*/  IADD3 RZ, P0, R176, R82, RZ ;  /* 0x00000052b0ff7210 */ /* 0x000fc80007f1e0ff */
[----:B------:R1:W2:Y:S01]  /*25f0*/  @P1 LDG.E.U16 R233, desc[UR14][R212.64] ;  /* 0x0000000ed4e91981 */ /* 0x0002a2000c1e1500 */
[----:B------:R-:W-:Y:S01]  /*2600*/  ISETP.GT.AND P1, PT, R8, 0x1a, PT ;  /* 0x0000001a0800780c */ /* 0x000fe20003f24270 */
[--C-:B------:R-:W-:Y:S01]  /*2610*/  IMAD.X R69, R177, 0x1, R83.reuse, P0 ;  /* 0x00000001b1457824 */ /* 0x100fe200000e0653 */
[-C--:B------:R-:W-:Y:S01]  /*2620*/  IADD3 RZ, P0, R174, R82.reuse, RZ ;  /* 0x00000052aeff7210 */ /* 0x080fe20007f1e0ff */
[----:B------:R-:W-:Y:S01]  /*2630*/  IMAD.IADD R68, R176, 0x1, R82 ;  /* 0x00000001b0447824 */ /* 0x000fe200078e0252 */
[----:B------:R-:W-:Y:S01]  /*2640*/  PRMT R232, RZ, 0x7610, R232 ;  /* 0x00007610ffe87816 */ /* 0x000fe200000000e8 */
[----:B0-----:R-:W-:Y:S01]  /*2650*/  IMAD.IADD R216, R174, 0x1, R82 ;  /* 0x00000001aed87824 */ /* 0x001fe200078e0252 */
[----:B------:R-:W-:Y:S01]  /*2660*/  PRMT R230, RZ, 0x7610, R230 ;  /* 0x00007610ffe67816 */ /* 0x000fe200000000e6 */
[----:B------:R-:W-:Y:S01]  /*2670*/  IMAD.X R217, R175, 0x1, R83, P0 ;  /* 0x00000001afd97824 */ /* 0x000fe200000e0653 */
[----:B------:R-:W-:-:S05]  /*2680*/  IADD3 RZ, P0, R172, R82, RZ ;  /* 0x00000052acff7210 */ /* 0x000fca0007f1e0ff */
[----:B------:R0:W2:Y:S01]  /*2690*/  @P1 LDG.E.U16 R232, desc[UR14][R68.64] ;  /* 0x0000000e44e81981 */ /* 0x0000a2000c1e1500 */
[----:B-1----:R-:W-:-:S03]  /*26a0*/  IMAD.X R213, R173, 0x1, R83, P0 ;  /* 0x00000001add57824 */ /* 0x002fc600000e0653 */
[----:B------:R1:W2:Y:S01]  /*26b0*/  @P1 LDG.E.U16 R230, desc[UR14][R216.64] ;  /* 0x0000000ed8e61981 */ /* 0x0002a2000c1e1500 */
[----:B------:R-:W-:Y:S02]  /*26c0*/  ISETP.GT.AND P1, PT, R8, 0x1b, PT ;  /* 0x0000001b0800780c */ /* 0x000fe40003f24270 */
[-C--:B------:R-:W-:Y:S01]  /*26d0*/  IADD3 RZ, P0, R170, R82.reuse, RZ ;  /* 0x00000052aaff7210 */ /* 0x080fe20007f1e0ff */
[--C-:B------:R-:W-:Y:S01]  /*26e0*/  IMAD.IADD R212, R172, 0x1, R82.reuse ;  /* 0x00000001acd47824 */ /* 0x100fe200078e0252 */
[----:B------:R-:W-:Y:S01]  /*26f0*/  PRMT R219, RZ, 0x7610, R219 ;  /* 0x00007610ffdb7816 */ /* 0x000fe200000000db */
[----:B0-----:R-:W-:Y:S02]  /*2700*/  IMAD.IADD R68, R170, 0x1, R82 ;  /* 0x00000001aa447824 */ /* 0x001fe400078e0252 */
[----:B------:R-:W-:Y:S01]  /*2710*/  IMAD.X R69, R171, 0x1, R83, P0 ;  /* 0x00000001ab457824 */ /* 0x000fe200000e0653 */
[----:B-1----:R-:W-:Y:S02]  /*2720*/  PRMT R217, RZ, 0x7610, R217 ;  /* 0x00007610ffd97816 */ /* 0x002fe400000000d9 */
[----:B------:R-:W-:-:S03]  /*2730*/  IADD3 RZ, P0, R168, R82, RZ ;  /* 0x00000052a8ff7210 */ /* 0x000fc60007f1e0ff */
[----:B------:R-:W2:Y:S04]  /*2740*/  @P1 LDG.E.U16 R219, desc[UR14][R212.64] ;  /* 0x0000000ed4db1981 */ /* 0x000ea8000c1e1500 */
[----:B------:R0:W2:Y:S01]  /*2750*/  @P1 LDG.E.U16 R217, desc[UR14][R68.64] ;  /* 0x0000000e44d91981 */ /* 0x0000a2000c1e1500 */
[----:B------:R-:W-:Y:S02]  /*2760*/  ISETP.GT.AND P1, PT, R8, 0x1c, PT ;  /* 0x0000001c0800780c */ /* 0x000fe40003f24270 */
[----:B------:R-:W-:Y:S02]  /*2770*/  PRMT R216, RZ, 0x7610, R216 ;  /* 0x00007610ffd87816 */ /* 0x000fe400000000d8 */
[----:B------:R-:W-:Y:S01]  /*2780*/  PRMT R214, RZ, 0x7610, R214 ;  /* 0x00007610ffd67816 */ /* 0x000fe200000000d6 */
[----:B0-----:R-:W-:Y:S01]  /*2790*/  IMAD.X R69, R169, 0x1, R83, P0 ;  /* 0x00000001a9457824 */ /* 0x001fe200000e0653 */
[----:B------:R-:W-:Y:S01]  /*27a0*/  IADD3 RZ, P0, R166, R82, RZ ;  /* 0x00000052a6ff7210 */ /* 0x000fe20007f1e0ff */
[----:B------:R-:W-:-:S02]  /*27b0*/  IMAD.IADD R68, R168, 0x1, R82 ;  /* 0x00000001a8447824 */ /* 0x000fc400078e0252 */
[----:B------:R-:W-:Y:S02]  /*27c0*/  IMAD.IADD R212, R166, 0x1, R82 ;  /* 0x00000001a6d47824 */ /* 0x000fe400078e0252 */
[----:B------:R-:W-:Y:S02]  /*27d0*/  IMAD.X R213, R167, 0x1, R83, P0 ;  /* 0x00000001a7d57824 */ /* 0x000fe400000e0653 */
[----:B------:R0:W2:Y:S04]  /*27e0*/  @P1 LDG.E.U16 R216, desc[UR14][R68.64] ;  /* 0x0000000e44d81981 */ /* 0x0000a8000c1e1500 */
[----:B------:R1:W2:Y:S01]  /*27f0*/  @P1 LDG.E.U16 R214, desc[UR14][R212.64] ;  /* 0x0000000ed4d61981 */ /* 0x0002a2000c1e1500 */
[----:B------:R-:W-:Y:S02]  /*2800*/  ISETP.GT.AND P1, PT, R8, 0x1d, PT ;  /* 0x0000001d0800780c */ /* 0x000fe40003f24270 */
[----:B------:R-:W-:-:S02]  /*2810*/  IADD3 RZ, P0, R164, R82, RZ ;  /* 0x00000052a4ff7210 */ /* 0x000fc40007f1e0ff */
[----:B------:R-:W-:Y:S01]  /*2820*/  PRMT R71, RZ, 0x7610, R71 ;  /* 0x00007610ff477816 */ /* 0x000fe20000000047 */
[--C-:B0-----:R-:W-:Y:S02]  /*2830*/  IMAD.IADD R68, R164, 0x1, R82.reuse ;  /* 0x00000001a4447824 */ /* 0x101fe400078e0252 */
[----:B------:R-:W-:Y:S01]  /*2840*/  IMAD.X R69, R165, 0x1, R83, P0 ;  /* 0x00000001a5457824 */ /* 0x000fe200000e0653 */
[C---:B------:R-:W-:Y:S01]  /*2850*/  IADD3 RZ, P0, R162.reuse, R82, RZ ;  /* 0x00000052a2ff7210 */ /* 0x040fe20007f1e0ff */
[----:B-1----:R-:W-:-:S04]  /*2860*/  IMAD.IADD R212, R162, 0x1, R82 ;  /* 0x00000001a2d47824 */ /* 0x002fc800078e0252 */
[----:B------:R0:W2:Y:S01]  /*2870*/  @P1 LDG.E.U16 R71, desc[UR14][R68.64] ;  /* 0x0000000e44471981 */ /* 0x0000a2000c1e1500 */
[----:B------:R-:W-:Y:S01]  /*2880*/  IMAD.X R213, R163, 0x1, R83, P0 ;  /* 0x00000001a3d57824 */ /* 0x000fe200000e0653 */
[----:B0-----:R-:W-:Y:S02]  /*2890*/  PRMT R69, RZ, 0x7610, R69 ;  /* 0x00007610ff457816 */ /* 0x001fe40000000045 */
[----:B------:R-:W-:-:S04]  /*28a0*/  IADD3 RZ, P0, R160, R82, RZ ;  /* 0x00000052a0ff7210 */ /* 0x000fc80007f1e0ff */
[----:B------:R0:W2:Y:S01]  /*28b0*/  @P1 LDG.E.U16 R69, desc[UR14][R212.64] ;  /* 0x0000000ed4451981 */ /* 0x0000a2000c1e1500 */
[----:B------:R-:W-:Y:S02]  /*28c0*/  ISETP.GT.AND P1, PT, R8, 0x1e, PT ;  /* 0x0000001e0800780c */ /* 0x000fe40003f24270 */
[----:B------:R-:W-:Y:S02]  /*28d0*/  PRMT R68, RZ, 0x7610, R68 ;  /* 0x00007610ff447816 */ /* 0x000fe40000000044 */
[----:B------:R-:W-:Y:S01]  /*28e0*/  PRMT R66, RZ, 0x7610, R66 ;  /* 0x00007610ff427816 */ /* 0x000fe20000000042 */
[----:B0-----:R-:W-:Y:S02]  /*28f0*/  IMAD.IADD R212, R160, 0x1, R82 ;  /* 0x00000001a0d47824 */ /* 0x001fe400078e0252 */
[----:B------:R-:W-:Y:S01]  /*2900*/  IMAD.X R213, R161, 0x1, R83, P0 ;  /* 0x00000001a1d57824 */ /* 0x000fe200000e0653 */
[----:B------:R-:W-:-:S05]  /*2910*/  IADD3 RZ, P0, R158, R82, RZ ;  /* 0x000000529eff7210 */ /* 0x000fca0007f1e0ff */
[----:B------:R0:W2:Y:S02]  /*2920*/  @P1 LDG.E.U16 R68, desc[UR14][R212.64] ;  /* 0x0000000ed4441981 */ /* 0x0000a4000c1e1500 */
[----:B0-----:R-:W-:Y:S02]  /*2930*/  IMAD.IADD R212, R158, 0x1, R82 ;  /* 0x000000019ed47824 */ /* 0x001fe400078e0252 */
[----:B------:R-:W-:Y:S01]  /*2940*/  IMAD.X R213, R159, 0x1, R83, P0 ;  /* 0x000000019fd57824 */ /* 0x000fe200000e0653 */
        /* <DEDUP_REMOVED lines=10> */
[----:B------:R-:W-:-:S05]  /*29f0*/  IMAD.X R213, R155, 0x1, R83, P0 ;  /* 0x000000019bd57824 */ /* 0x000fca00000e0653 */
[----:B------:R0:W2:Y:S01]  /*2a00*/  @P1 LDG.E.U16 R251, desc[UR14][R212.64] ;  /* 0x0000000ed4fb1981 */ /* 0x0000a2000c1e1500 */
[----:B------:R-:W-:Y:S01]  /*2a10*/  BAR.SYNC.DEFER_BLOCKING 0x0 ;  /* 0x0000000000007b1d */ /* 0x000fe20000010000 */
[----:B0-----:R-:W-:Y:S01]  /*2a20*/  MOV R212, R246 ;  /* 0x000000f600d47202 */ /* 0x001fe20000000f00 */
[----:B------:R-:W-:-:S04]  /*2a30*/  IMAD.MOV.U32 R213, RZ, RZ, R247 ;  /* 0x000000ffffd57224 */ /* 0x000fc800078e00f7 */
[----:B------:R-:W-:Y:S01]  /*2a40*/  IMAD.WIDE R246, R23, 0x2, R212 ;  /* 0x0000000217f67825 */ /* 0x000fe200078e02d4 */
[----:B------:R0:W-:Y:S02]  /*2a50*/  STS.U16 [R5+UR12], R64 ;  /* 0x0000004005007988 */ /* 0x0001e4000800040c */
[----:B0-----:R-:W-:-:S04]  /*2a60*/  LOP3.LUT R64, R0, 0x1f, RZ, 0xc0, !PT ;  /* 0x0000001f00407812 */ /* 0x001fc800078ec0ff */
[----:B------:R-:W-:Y:S02]  /*2a70*/  ISETP.GE.AND P0, PT, R64, R8, PT ;  /* 0x000000084000720c */ /* 0x000fe40003f06270 */
[----:B------:R-:W-:Y:S01]  /*2a80*/  PRMT R64, RZ, 0x7610, R64 ;  /* 0x00007610ff407816 */ /* 0x000fe20000000040 */
[----:B---3--:R0:W-:Y:S04]  /*2a90*/  STS.U16 [R5+UR12+0x2000], R252 ;  /* 0x002000fc05007988 */ /* 0x0081e8000800040c */
[----:B----4-:R1:W-:Y:S06]  /*2aa0*/  STS.U16 [R5+UR12+0x400], R250 ;  /* 0x000400fa05007988 */ /* 0x0103ec000800040c */
[----:B------:R3:W4:Y:S01]  /*2ab0*/  @!P0 LDG.E.U16 R64, desc[UR14][R246.64] ;  /* 0x0000000ef6408981 */ /* 0x000722000c1e1500 */
[----:B0-----:R-:W-:-:S02]  /*2ac0*/  PRMT R252, RZ, 0x7610, R252 ;  /* 0x00007610fffc7816 */ /* 0x001fc400000000fc */
[----:B-1----:R-:W-:Y:S01]  /*2ad0*/  PRMT R250, RZ, 0x7610, R250 ;  /* 0x00007610fffa7816 */ /* 0x002fe200000000fa */
[----:B---3--:R-:W-:-:S05]  /*2ae0*/  IMAD.WIDE R246, R22, 0x2, R212 ;  /* 0x0000000216f67825 */ /* 0x008fca00078e02d4 */
[----:B------:R0:W3:Y:S04]  /*2af0*/  @!P0 LDG.E.U16 R252, desc[UR14][R246.64] ;  /* 0x0000000ef6fc8981 */ /* 0x0000e8000c1e1500 */
[----:B-----5:R1:W-:Y:S01]  /*2b00*/  STS.U16 [R5+UR12+0x2400], R248 ;  /* 0x002400f805007988 */ /* 0x0203e2000800040c */
[----:B0-----:R-:W-:Y:S01]  /*2b10*/  IMAD.WIDE R246, R21, 0x2, R212 ;  /* 0x0000000215f67825 */ /* 0x001fe200078e02d4 */
[----:B-1----:R-:W-:-:S04]  /*2b20*/  PRMT R248, RZ, 0x7610, R248 ;  /* 0x00007610fff87816 */ /* 0x002fc800000000f8 */
[----:B------:R0:W5:Y:S02]  /*2b30*/  @!P0 LDG.E.U16 R250, desc[UR14][R246.64] ;  /* 0x0000000ef6fa8981 */ /* 0x000164000c1e1500 */
[----:B0-----:R-:W-:-:S05]  /*2b40*/  IMAD.WIDE R246, R20, 0x2, R212 ;  /* 0x0000000214f67825 */ /* 0x001fca00078e02d4 */
[----:B------:R-:W3:Y:S04]  /*2b50*/  @!P0 LDG.E.U16 R248, desc[UR14][R246.64] ;  /* 0x0000000ef6f88981 */ /* 0x000ee8000c1e1500 */
[----:B------:R0:W-:Y:S04]  /*2b60*/  STS.U16 [R5+UR12+0x800], R62 ;  /* 0x0008003e05007988 */ /* 0x0001e8000800040c */
[----:B------:R0:W-:Y:S04]  /*2b70*/  STS.U16 [R5+UR12+0x2800], R58 ;  /* 0x0028003a05007988 */ /* 0x0001e8000800040c */
[----:B------:R0:W-:Y:S04]  /*2b80*/  STS.U16 [R5+UR12+0xc00], R60 ;  /* 0x000c003c05007988 */ /* 0x0001e8000800040c */
[----:B--2---:R0:W-:Y:S04]  /*2b90*/  STS.U16 [R5+UR12+0x2c00], R56 ;  /* 0x002c003805007988 */ /* 0x0041e8000800040c */
[----:B------:R0:W-:Y:S04]  /*2ba0*/  STS.U16 [R12+UR12+0x80], R11 ;  /* 0x0000800b0c007988 */ /* 0x0001e8000800040c */
        /* <DEDUP_REMOVED lines=55> */
[----:B----4-:R0:W-:Y:S04]  /*2f20*/  STS.U16 [R6+UR12+0x4000], R64 ;  /* 0x0040004006007988 */ /* 0x0101e8000800040c */
[----:B-----5:R0:W-:Y:S04]  /*2f30*/  STS.U16 [R6+UR12+0x4200], R250 ;  /* 0x004200fa06007988 */ /* 0x0201e8000800040c */
[----:B---3--:R0:W-:Y:S04]  /*2f40*/  STS.U16 [R19+UR12+0x4100], R252 ;  /* 0x004100fc13007988 */ /* 0x0081e8000800040c */
[----:B------:R0:W-:Y:S01]  /*2f50*/  STS.U16 [R19+UR12+0x4300], R248 ;  /* 0x004300f813007988 */ /* 0x0001e2000800040c */
[----:B------:R1:W-:Y:S06]  /*2f60*/  MEMBAR.ALL.CTA ;  /* 0x0000000000007992 */ /* 0x0003ec0000008000 */
[----:B-1----:R-:W1:Y:S02]  /*2f70*/  FENCE.VIEW.ASYNC.S ;  /* 0x00000000000073c6 */ /* 0x002e640000000000 */
[----:B-1----:R-:W-:Y:S06]  /*2f80*/  BAR.SYNC.DEFER_BLOCKING 0x0 ;  /* 0x0000000000007b1d */ /* 0x002fec0000010000 */
[----:B------:R-:W-:Y:S01]  /*2f90*/  UMOV UR4, UR13 ;  /* 0x0000000d00047c82 */ /* 0x000fe20008000000 */
[----:B------:R-:W-:Y:S01]  /*2fa0*/  UMOV UR5, 0x40000040 ;  /* 0x4000004000057882 */ /* 0x000fe20000000000 */
[----:B------:R-:W-:-:S06]  /*2fb0*/  WARPGROUP.ARRIVE ;  /* 0x00000000000079c5 */ /* 0x000fcc0000000000 */
[----:B------:R-:W-:Y:S01]  /*2fc0*/  HGMMA.64x16x16.F32.BF16 R48, gdesc[UR4].tnspA, R48 ;  /* 0x20200000043079f0 */ /* 0x000fe20008701830 */
[----:B------:R-:W-:Y:S01]  /*2fd0*/  UMOV UR18, UR6 ;  /* 0x0000000600127c82 */ /* 0x000fe20008000000 */
[----:B------:R-:W-:Y:S02]  /*2fe0*/  UMOV UR19, UR7 ;  /* 0x0000000700137c82 */ /* 0x000fe40008000000 */
[----:B------:R-:W-:Y:S04]  /*2ff0*/  HGMMA.64x16x16.F32.BF16 R48, gdesc[UR8].tnspA, R48 ;  /* 0x20200000083079f0 */ /* 0x000fe80008701830 */
[----:B------:R-:W-:Y:S01]  /*3000*/  HGMMA.64x16x16.F32.BF16 R40, gdesc[UR16].tnspA, R40 ;  /* 0x20200000102879f0 */ /* 0x000fe20008701828 */
[----:B------:R-:W-:Y:S01]  /*3010*/  UMOV UR22, UR10 ;  /* 0x0000000a00167c82 */ /* 0x000fe20008000000 */
[----:B------:R-:W-:Y:S01]  /*3020*/  UMOV UR23, UR11 ;  /* 0x0000000b00177c82 */ /* 0x000fe20008000000 */
[----:B------:R-:W-:Y:S01]  /*3030*/  UMOV UR26, UR6 ;  /* 0x00000006001a7c82 */ /* 0x000fe20008000000 */
[----:B------:R-:W-:Y:S01]  /*3040*/  UMOV UR27, UR7 ;  /* 0x00000007001b7c82 */ /* 0x000fe20008000000 */
        /* <DEDUP_REMOVED lines=10> */
[----:B------:R-:W-:-:S05]  /*30f0*/  VIADD R7, R7, 0xffffffff ;  /* 0xffffffff07077836 */ /* 0x000fca0000000000 */
[----:B------:R-:W-:Y:S01]  /*3100*/  ISETP.NE.U32.AND P0, PT, R7, RZ, PT ;  /* 0x000000ff0700720c */ /* 0x000fe20003f05070 */
[----:B------:R-:W-:Y:S01]  /*3110*/  HGMMA.64x16x16.F32.BF16 R24, gdesc[UR36].tnspA, R24, gsb0 ;  /* 0x20200000241879f0 */ /* 0x000fe20008001818 */
[----:B------:R-:W-:-:S04]  /*3120*/  IMAD.WIDE R246, R9, 0x2, R212 ;  /* 0x0000000209f67825 */ /* 0x000fc800078e02d4 */
[----:B------:R-:W-:-:S04]  /*3130*/  IMAD.WIDE R82, R10, 0x2, R82 ;  /* 0x000000020a527825 */ /* 0x000fc800078e0252 */
[----:B------:R-:W-:Y:S01]  /*3140*/  VIADD R8, R8, 0xffffffe0 ;  /* 0xffffffe008087836 */ /* 0x000fe20000000000 */
[----:B------:R-:W-:Y:S02]  /*3150*/  WARPGROUP.DEPBAR.LE gsb0, 0x0 ;  /* 0x00008000000079c5 */ /* 0x000fe40000010000 */
[----:B0-----:R-:W-:Y:S05]  /*3160*/  @P0 BRA `(.L_x_1) ;  /* 0xffffffe400300947 */ /* 0x001fea000383ffff */
[----:B------:R-:W-:Y:S02]  /*3170*/  F2FP.BF16.F32.PACK_AB R59, R31, R47 ;  /* 0x0000002f1f3b723e */ /* 0x000fe400000010ff */
[----:B------:R-:W-:Y:S02]  /*3180*/  F2FP.BF16.F32.PACK_AB R58, R29, R45 ;  /* 0x0000002d1d3a723e */ /* 0x000fe400000010ff */
[----:B------:R-:W-:Y:S02]  /*3190*/  F2FP.BF16.F32.PACK_AB R57, R39, R55 ;  /* 0x000000372739723e */ /* 0x000fe400000010ff */
[----:B------:R-:W-:Y:S02]  /*31a0*/  F2FP.BF16.F32.PACK_AB R56, R37, R53 ;  /* 0x000000352538723e */ /* 0x000fe400000010ff */
[----:B------:R-:W-:Y:S02]  /*31b0*/  F2FP.BF16.F32.PACK_AB R23, R30, R46 ;  /* 0x0000002e1e17723e */ /* 0x000fe400000010ff */
[----:B------:R-:W-:-:S02]  /*31c0*/  F2FP.BF16.F32.PACK_AB R22, R28, R44 ;  /* 0x0000002c1c16723e */ /* 0x000fc400000010ff */
        /* <DEDUP_REMOVED lines=9> */
[----:B------:R-:W-:-:S07]  /*3260*/  F2FP.BF16.F32.PACK_AB R12, R32, R48 ;  /* 0x00000030200c723e */ /* 0x000fce00000010ff */
.L_x_0:
[----:B------:R-:W0:Y:S01]  /*3270*/  S2R R6, SR_TID.X ;  /* 0x0000000000067919 */ /* 0x000e220000002100 */
[C---:B------:R-:W-:Y:S01]  /*3280*/  IMAD.SHL.U32 R5, R0.reuse, 0x10, RZ ;  /* 0x0000001000057824 */ /* 0x040fe200078e00ff */
[----:B------:R-:W1:Y:S01]  /*3290*/  LDC R8, c[0x0][0x244] ;  /* 0x00009100ff087b82 */ /* 0x000e620000000800 */
[----:B------:R-:W-:Y:S01]  /*32a0*/  IMAD.SHL.U32 R0, R0, 0x40, RZ ;  /* 0x0000004000007824 */ /* 0x000fe200078e00ff */
[----:B------:R-:W-:Y:S01]  /*32b0*/  ULDC.64 UR8, c[0x0][0x228] ;  /* 0x00008a0000087ab9 */ /* 0x000fe20000000a00 */
[----:B------:R-:W-:Y:S01]  /*32c0*/  ULDC.64 UR4, c[0x0][0x220] ;  /* 0x0000880000047ab9 */ /* 0x000fe20000000a00 */
[----:B------:R-:W-:Y:S01]  /*32d0*/  LOP3.LUT R5, R5, 0xf0, RZ, 0xc0, !PT ;  /* 0x000000f005057812 */ /* 0x000fe200078ec0ff */
[----:B------:R-:W-:Y:S01]  /*32e0*/  ULDC UR6, c[0x0][0x248] ;  /* 0x0000920000067ab9 */ /* 0x000fe20000000800 */
[----:B------:R-:W-:Y:S02]  /*32f0*/  LOP3.LUT R0, R0, 0x400, RZ, 0xc0, !PT ;  /* 0x0000040000007812 */ /* 0x000fe400078ec0ff */
[----:B------:R-:W-:Y:S01]  /*3300*/  BAR.SYNC.DEFER_BLOCKING 0x0 ;  /* 0x0000000000007b1d */ /* 0x000fe20000010000 */
[----:B------:R-:W-:-:S02]  /*3310*/  ISETP.GE.AND P2, PT, R2, UR8, PT ;  /* 0x0000000802007c0c */ /* 0x000fc4000bf46270 */
[----:B------:R-:W-:Y:S01]  /*3320*/  IADD3 R0, R0, UR12, R5 ;  /* 0x0000000c00007c10 */ /* 0x000fe2000fffe005 */
[C---:B------:R-:W-:Y:S01]  /*3330*/  VIADD R5, R3.reuse, 0x2 ;  /* 0x0000000203057836 */ /* 0x040fe20000000000 */
[C---:B------:R-:W-:Y:S02]  /*3340*/  ISETP.LT.AND P2, PT, R3.reuse, UR9, !P2 ;  /* 0x0000000903007c0c */ /* 0x040fe4000d741270 */
[----:B------:R-:W-:Y:S02]  /*3350*/  ISETP.GE.AND P5, PT, R3, UR9, PT ;  /* 0x0000000903007c0c */ /* 0x000fe4000bfa6270 */
[----:B------:R-:W-:Y:S01]  /*3360*/  ISETP.GE.AND P6, PT, R5, UR9, PT ;  /* 0x0000000905007c0c */ /* 0x000fe2000bfc6270 */
[----:B-1----:R-:W-:Y:S01]  /*3370*/  IMAD R5, R2, R8, RZ ;  /* 0x0000000802057224 */ /* 0x002fe200078e02ff */
[C---:B0-----:R-:W-:Y:S02]  /*3380*/  LOP3.LUT R7, R6.reuse, 0x60, RZ, 0xc0, !PT ;  /* 0x0000006006077812 */ /* 0x041fe400078ec0ff */
[----:B------:R-:W-:Y:S01]  /*3390*/  LOP3.LUT R26, R6, 0x7f, RZ, 0xc0, !PT ;  /* 0x0000007f061a7812 */ /* 0x000fe200078ec0ff */
[----:B------:R-:W-:-:S02]  /*33a0*/  VIADD R6, R3, 0x1 ;  /* 0x0000000103067836 */ /* 0x000fc40000000000 */
[----:B------:R-:W-:Y:S01]  /*33b0*/  IMAD R24, R7, 0x8, R0 ;  /* 0x0000000807187824 */ /* 0x000fe200078e0200 */
[----:B------:R-:W-:Y:S01]  /*33c0*/  LEA R26, R26, UR12, 0x4 ;  /* 0x0000000c1a1a7c11 */ /* 0x000fe2000f8e20ff */
[----:B------:R-:W-:Y:S01]  /*33d0*/  VIADD R0, R3, 0x3 ;  /* 0x0000000303007836 */ /* 0x000fe20000000000 */
[----:B------:R-:W-:Y:S02]  /*33e0*/  ISETP.GE.AND P4, PT, R6, UR9, PT ;  /* 0x0000000906007c0c */ /* 0x000fe4000bf86270 */
[----:B------:R0:W-:Y:S01]  /*33f0*/  STSM.16.M88.4 [R24], R12 ;  /* 0x0000000c18007844 */ /* 0x0001e20000000200 */
[----:B------:R-:W-:Y:S01]  /*3400*/  BAR.SYNC.DEFER_BLOCKING 0x0 ;  /* 0x0000000000007b1d */ /* 0x000fe20000010000 */
[----:B------:R-:W-:Y:S02]  /*3410*/  LEA R6, P3, R5, UR4, 0x1 ;  /* 0x0000000405067c11 */ /* 0x000fe4000f8608ff */
[----:B------:R-:W-:Y:S01]  /*3420*/  ISETP.GE.AND P0, PT, R0, UR9, PT ;  /* 0x0000000900007c0c */ /* 0x000fe2000bf06270 */
[----:B------:R-:W-:Y:S01]  /*3430*/  VIADD R0, R3, 0x4 ;  /* 0x0000000403007836 */ /* 0x000fe20000000000 */
[----:B------:R-:W-:Y:S01]  /*3440*/  LEA.HI.X.SX32 R7, R5, UR5, 0x1, P3 ;  /* 0x0000000505077c11 */ /* 0x000fe200098f0eff */
[----:B------:R-:W-:-:S03]  /*3450*/  IMAD R5, R8, 0x80, R5 ;  /* 0x0000008008057824 */ /* 0x000fc600078e0205 */
[----:B------:R-:W-:Y:S01]  /*3460*/  ISETP.GE.AND P1, PT, R0, UR9, PT ;  /* 0x0000000900007c0c */ /* 0x000fe2000bf26270 */
[----:B------:R-:W-:Y:S01]  /*3470*/  VIADD R0, R3, 0x5 ;  /* 0x0000000503007836 */ /* 0x000fe20000000000 */
[----:B0-----:R-:W-:-:S04]  /*3480*/  LEA R12, P3, R5, UR4, 0x1 ;  /* 0x00000004050c7c11 */ /* 0x001fc8000f8608ff */
[----:B------:R-:W-:Y:S02]  /*3490*/  LEA.HI.X.SX32 R13, R5, UR5, 0x1, P3 ;  /* 0x00000005050d7c11 */ /* 0x000fe400098f0eff */
[----:B------:R-:W-:Y:S01]  /*34a0*/  ISETP.GE.AND P3, PT, R0, UR9, PT ;  /* 0x0000000900007c0c */ /* 0x000fe2000bf66270 */
[C---:B------:R-:W-:Y:S01]  /*34b0*/  VIADD R0, R3.reuse, 0x7 ;  /* 0x0000000703007836 */ /* 0x040fe20000000000 */
[----:B------:R-:W-:Y:S01]  /*34c0*/  LDS.128 R28, [R26] ;  /* 0x000000001a1c7984 */ /* 0x000fe20000000c00 */
[----:B------:R-:W-:Y:S06]  /*34d0*/  BAR.SYNC.DEFER_BLOCKING 0x0 ;  /* 0x0000000000007b1d */ /* 0x000fec0000010000 */
[----:B------:R0:W-:Y:S02]  /*34e0*/  STSM.16.M88.4 [R24], R16 ;  /* 0x0000001018007844 */ /* 0x0001e40000000200 */
[----:B------:R-:W-:Y:S01]  /*34f0*/  BAR.SYNC.DEFER_BLOCKING 0x0 ;  /* 0x0000000000007b1d */ /* 0x000fe20000010000 */
[----:B0-----:R-:W-:-:S04]  /*3500*/  IMAD R17, R3, UR6, RZ ;  /* 0x0000000603117c24 */ /* 0x001fc8000f8e02ff */
[----:B------:R-:W-:-:S04]  /*3510*/  IMAD.WIDE R14, R17, 0x2, R6 ;  /* 0x00000002110e7825 */ /* 0x000fc800078e0206 */
[C---:B------:R-:W-:Y:S02]  /*3520*/  VIADD R5, R17.reuse, UR6 ;  /* 0x0000000611057c36 */ /* 0x040fe40008000000 */
[----:B------:R-:W-:Y:S01]  /*3530*/  IMAD.WIDE R16, R17, 0x2, R12 ;  /* 0x0000000211107825 */ /* 0x000fe200078e020c */
[----:B------:R-:W0:Y:S03]  /*3540*/  LDS.128 R32, [R26] ;  /* 0x000000001a207984 */ /* 0x000e260000000c00 */
[C---:B------:R-:W-:Y:S01]  /*3550*/  IMAD.WIDE R18, R5.reuse, 0x2, R6 ;  /* 0x0000000205127825 */ /* 0x040fe200078e0206 */
[----:B------:R-:W-:Y:S06]  /*3560*/  BAR.SYNC.DEFER_BLOCKING 0x0 ;  /* 0x0000000000007b1d */ /* 0x000fec0000010000 */
[----:B------:R1:W-:Y:S02]  /*3570*/  STSM.16.M88.4 [R24], R20 ;  /* 0x0000001418007844 */ /* 0x0003e40000000200 */
[----:B------:R-:W-:Y:S01]  /*3580*/  BAR.SYNC.DEFER_BLOCKING 0x0 ;  /* 0x0000000000007b1d */ /* 0x000fe20000010000 */
[----:B-1----:R-:W-:Y:S01]  /*3590*/  IMAD.WIDE R20, R5, 0x2, R12 ;  /* 0x0000000205147825 */ /* 0x002fe200078e020c */
[----:B0-----:R-:W-:-:S03]  /*35a0*/  PRMT R22, R32, 0x7632, R22 ;  /* 0x0000763220167816 */ /* 0x001fc60000000016 */
[----:B------:R-:W-:Y:S02]  /*35b0*/  VIADD R23, R5, UR6 ;  /* 0x0000000605177c36 */ /* 0x000fe40008000000 */
[----:B------:R-:W-:Y:S02]  /*35c0*/  VIADD R5, R3, 0x6 ;  /* 0x0000000603057836 */ /* 0x000fe40000000000 */
[----:B------:R-:W-:Y:S01]  /*35d0*/  VIADD R25, R23, UR6 ;  /* 0x0000000617197c36 */ /* 0x000fe20008000000 */
[----:B------:R-:W0:Y:S01]  /*35e0*/  LDS.128 R8, [R26] ;  /* 0x000000001a087984 */ /* 0x000e220000000c00 */
[----:B------:R-:W-:Y:S06]  /*35f0*/  BAR.SYNC.DEFER_BLOCKING 0x0 ;  /* 0x0000000000007b1d */ /* 0x000fec0000010000 */
[----:B------:R1:W-:Y:S02]  /*3600*/  STSM.16.M88.4 [R24], R56 ;  /* 0x0000003818007844 */ /* 0x0003e40000000200 */
[----:B------:R-:W-:Y:S01]  /*3610*/  BAR.SYNC.DEFER_BLOCKING 0x0 ;  /* 0x0000000000007b1d */ /* 0x000fe20000010000 */
[----:B-1----:R-:W-:-:S05]  /*3620*/  PRMT R24, R30, 0x7632, R24 ;  /* 0x000076321e187816 */ /* 0x002fca0000000018 */
[----:B------:R1:W-:Y:S01]  /*3630*/  @P2 STG.E.U16 desc[UR14][R14.64], R28 ;  /* 0x0000001c0e002986 */ /* 0x0003e2000c10150e */
[----:B------:R-:W-:Y:S02]  /*3640*/  ISETP.LT.AND P2, PT, R4, UR8, !P5 ;  /* 0x0000000804007c0c */ /* 0x000fe4000ef41270 */
[----:B------:R-:W-:Y:S01]  /*3650*/  ISETP.LT.AND P5, PT, R2, UR8, !P4 ;  /* 0x0000000802007c0c */ /* 0x000fe2000e7a1270 */
[----:B------:R-:W2:Y:S01]  /*3660*/  LDS.128 R36, [R26] ;  /* 0x000000001a247984 */ /* 0x000ea20000000c00 */
[----:B------:R-:W-:Y:S02]  /*3670*/  ISETP.LT.AND P4, PT, R4, UR8, !P4 ;  /* 0x0000000804007c0c */ /* 0x000fe4000e781270 */
[----:B-1----:R-:W-:-:S07]  /*3680*/  PRMT R15, R28, 0x7632, R15 ;  /* 0x000076321c0f7816 */ /* 0x002fce000000000f */
[----:B------:R1:W-:Y:S01]  /*3690*/  @P2 STG.E.U16 desc[UR14][R16.64], R15 ;  /* 0x0000000f10002986 */ /* 0x0003e2000c10150e */
[----:B------:R-:W-:Y:S02]  /*36a0*/  ISETP.LT.AND P2, PT, R2, UR8, !P6 ;  /* 0x0000000802007c0c */ /* 0x000fe4000f741270 */
[----:B------:R-:W-:Y:S01]  /*36b0*/  ISETP.LT.AND P6, PT, R4, UR8, !P6 ;  /* 0x0000000804007c0c */ /* 0x000fe2000f7c1270 */
[----:B------:R-:W-:Y:S01]  /*36c0*/  @P5 STG.E.U16 desc[UR14][R18.64], R32 ;  /* 0x0000002012005986 */ /* 0x000fe2000c10150e */
[----:B------:R-:W-:Y:S01]  /*36d0*/  ISETP.GE.AND P5, PT, R5, UR9, PT ;  /* 0x0000000905007c0c */ /* 0x000fe2000bfa6270 */
[----:B------:R-:W-:Y:S02]  /*36e0*/  VIADD R5, R3, 0x8 ;  /* 0x0000000803057836 */ /* 0x000fe40000000000 */
[----:B------:R3:W-:Y:S01]  /*36f0*/  @P4 STG.E.U16 desc[UR14][R20.64], R22 ;  /* 0x0000001614004986 */ /* 0x0007e2000c10150e */
[----:B------:R-:W-:Y:S02]  /*3700*/  ISETP.LT.AND P4, PT, R2, UR8, !P0 ;  /* 0x0000000802007c0c */ /* 0x000fe4000c781270 */
[----:B------:R-:W-:Y:S01]  /*3710*/  ISETP.LT.AND P0, PT, R4, UR8, !P0 ;  /* 0x0000000804007c0c */ /* 0x000fe2000c701270 */
[----:B-1----:R-:W-:-:S04]  /*3720*/  IMAD.WIDE R14, R23, 0x2, R6 ;  /* 0x00000002170e7825 */ /* 0x002fc800078e0206 */
[----:B------:R-:W-:Y:S01]  /*3730*/  IMAD.WIDE R16, R23, 0x2, R12 ;  /* 0x0000000217107825 */ /* 0x000fe200078e020c */
[----:B------:R1:W-:Y:S01]  /*3740*/  @P2 STG.E.U16 desc[UR14][R14.64], R29 ;  /* 0x0000001d0e002986 */ /* 0x0003e2000c10150e */
[----:B------:R-:W-:Y:S02]  /*3750*/  ISETP.GE.AND P2, PT, R0, UR9, PT ;  /* 0x0000000900007c0c */ /* 0x000fe4000bf46270 */
[----:B---3--:R-:W-:Y:S01]  /*3760*/  PRMT R21, R29, 0x7632, R21 ;  /* 0x000076321d157816 */ /* 0x008fe20000000015 */
[----:B------:R-:W-:Y:S01]  /*3770*/  VIADD R23, R25, UR6 ;  /* 0x0000000619177c36 */ /* 0x000fe20008000000 */
[----:B------:R-:W-:Y:S01]  /*3780*/  PRMT R22, R33, 0x7632, R22 ;  /* 0x0000763221167816 */ /* 0x000fe20000000016 */
[----:B------:R-:W-:Y:S02]  /*3790*/  IMAD.WIDE R18, R25, 0x2, R6 ;  /* 0x0000000219127825 */ /* 0x000fe400078e0206 */
[----:B------:R3:W-:Y:S01]  /*37a0*/  @P6 STG.E.U16 desc[UR14][R16.64], R21 ;  /* 0x0000001510006986 */ /* 0x0007e2000c10150e */
[----:B------:R-:W-:Y:S01]  /*37b0*/  ISETP.LT.AND P6, PT, R2, UR8, !P1 ;  /* 0x0000000802007c0c */ /* 0x000fe2000cfc1270 */
[----:B------:R-:W-:Y:S01]  /*37c0*/  VIADD R0, R3, 0x9 ;  /* 0x0000000903007836 */ /* 0x000fe20000000000 */
[----:B------:R-:W-:Y:S01]  /*37d0*/  ISETP.LT.AND P1, PT, R4, UR8, !P1 ;  /* 0x0000000804007c0c */ /* 0x000fe2000cf21270 */
[----:B-1----:R-:W-:Y:S01]  /*37e0*/  IMAD.WIDE R14, R25, 0x2, R12 ;  /* 0x00000002190e7825 */ /* 0x002fe200078e020c */
[----:B------:R1:W-:Y:S01]  /*37f0*/  @P4 STG.E.U16 desc[UR14][R18.64], R33 ;  /* 0x0000002112004986 */ /* 0x0003e2000c10150e */
[----:B------:R-:W-:-:S03]  /*3800*/  ISETP.GE.AND P4, PT, R5, UR9, PT ;  /* 0x0000000905007c0c */ /* 0x000fc6000bf86270 */
[----:B------:R4:W-:Y:S01]  /*3810*/  @P0 STG.E.U16 desc[UR14][R14.64], R22 ;  /* 0x000000160e000986 */ /* 0x0009e2000c10150e */
[----:B------:R-:W-:Y:S01]  /*3820*/  ISETP.GE.AND P0, PT, R0, UR9, PT ;  /* 0x0000000900007c0c */ /* 0x000fe2000bf06270 */
[----:B------:R-:W-:Y:S02]  /*3830*/  VIADD R0, R3, 0xa ;  /* 0x0000000a03007836 */ /* 0x000fe40000000000 */
[----:B---3--:R-:W-:-:S04]  /*3840*/  IMAD.WIDE R20, R23, 0x2, R6 ;  /* 0x0000000217147825 */ /* 0x008fc800078e0206 */
[C---:B------:R-:W-:Y:S01]  /*3850*/  IMAD.WIDE R16, R23.reuse, 0x2, R12 ;  /* 0x0000000217107825 */ /* 0x040fe200078e020c */
[----:B------:R-:W-:Y:S01]  /*3860*/  @P6 STG.E.U16 desc[UR14][R20.64], R30 ;  /* 0x0000001e14006986 */ /* 0x000fe2000c10150e */
[C---:B------:R-:W-:Y:S02]  /*3870*/  ISETP.LT.AND P6, PT, R2.reuse, UR8, !P5 ;  /* 0x0000000802007c0c */ /* 0x040fe4000efc1270 */
[----:B-1----:R-:W-:Y:S01]  /*3880*/  VIADD R19, R23, UR6 ;  /* 0x0000000617137c36 */ /* 0x002fe20008000000 */
[----:B------:R1:W-:Y:S01]  /*3890*/  @P1 STG.E.U16 desc[UR14][R16.64], R24 ;  /* 0x0000001810001986 */ /* 0x0003e2000c10150e */
[----:B------:R-:W-:Y:S02]  /*38a0*/  ISETP.LT.AND P1, PT, R2, UR8, !P3 ;  /* 0x0000000802007c0c */ /* 0x000fe4000df21270 */
[C---:B------:R-:W-:Y:S01]  /*38b0*/  ISETP.LT.AND P3, PT, R4.reuse, UR8, !P3 ;  /* 0x0000000804007c0c */ /* 0x040fe2000df61270 */
[C---:B------:R-:W-:Y:S01]  /*38c0*/  VIADD R5, R19.reuse, UR6 ;  /* 0x0000000613057c36 */ /* 0x040fe20008000000 */
[----:B------:R-:W-:Y:S01]  /*38d0*/  ISETP.LT.AND P5, PT, R4, UR8, !P5 ;  /* 0x0000000804007c0c */ /* 0x000fe2000efa1270 */
[----:B----4-:R-:W-:Y:S01]  /*38e0*/  IMAD.WIDE R14, R19, 0x2, R6 ;  /* 0x00000002130e7825 */ /* 0x010fe200078e0206 */
[----:B------:R-:W-:-:S03]  /*38f0*/  PRMT R22, R34, 0x7632, R22 ;  /* 0x0000763222167816 */ /* 0x000fc60000000016 */
[----:B------:R-:W-:Y:S01]  /*3900*/  IMAD.WIDE R18, R19, 0x2, R12 ;  /* 0x0000000213127825 */ /* 0x000fe200078e020c */
[----:B-1----:R-:W-:-:S03]  /*3910*/  PRMT R24, R31, 0x7632, R24 ;  /* 0x000076321f187816 */ /* 0x002fc60000000018 */
[C---:B------:R-:W-:Y:S01]  /*3920*/  IMAD.WIDE R16, R5.reuse, 0x2, R6 ;  /* 0x0000000205107825 */ /* 0x040fe200078e0206 */
[----:B------:R1:W-:Y:S01]  /*3930*/  @P1 STG.E.U16 desc[UR14][R14.64], R34 ;  /* 0x000000220e001986 */ /* 0x0003e2000c10150e */
[----:B------:R-:W-:Y:S02]  /*3940*/  ISETP.GE.AND P1, PT, R0, UR9, PT ;  /* 0x0000000900007c0c */ /* 0x000fe4000bf26270 */
[C---:B------:R-:W-:Y:S01]  /*3950*/  IMAD.WIDE R20, R5.reuse, 0x2, R12 ;  /* 0x0000000205147825 */ /* 0x040fe200078e020c */
[----:B------:R-:W-:Y:S03]  /*3960*/  @P3 STG.E.U16 desc[UR14][R18.64], R22 ;  /* 0x0000001612003986 */ /* 0x000fe6000c10150e */
[----:B------:R-:W-:Y:S01]  /*3970*/  VIADD R23, R5, UR6 ;  /* 0x0000000605177c36 */ /* 0x000fe20008000000 */
[----:B------:R3:W-:Y:S01]  /*3980*/  @P6 STG.E.U16 desc[UR14][R16.64], R31 ;  /* 0x0000001f10006986 */ /* 0x0007e2000c10150e */
[----:B------:R-:W-:Y:S01]  /*3990*/  ISETP.LT.AND P6, PT, R2, UR8, !P4 ;  /* 0x0000000802007c0c */ /* 0x000fe2000e7c1270 */
[----:B------:R-:W-:Y:S01]  /*39a0*/  VIADD R5, R3, 0xb ;  /* 0x0000000b03057836 */ /* 0x000fe20000000000 */
[----:B------:R-:W-:Y:S01]  /*39b0*/  ISETP.LT.AND P4, PT, R4, UR8, !P4 ;  /* 0x0000000804007c0c */ /* 0x000fe2000e781270 */
[----:B------:R4:W-:Y:S01]  /*39c0*/  @P5 STG.E.U16 desc[UR14][R20.64], R24 ;  /* 0x0000001814005986 */ /* 0x0009e2000c10150e */
[----:B------:R-:W-:Y:S01]  /*39d0*/  ISETP.LT.AND P5, PT, R2, UR8, !P2 ;  /* 0x0000000802007c0c */ /* 0x000fe2000d7a1270 */
[C---:B------:R-:W-:Y:S01]  /*39e0*/  VIADD R25, R23.reuse, UR6 ;  /* 0x0000000617197c36 */ /* 0x040fe20008000000 */
[----:B------:R-:W-:Y:S01]  /*39f0*/  ISETP.LT.AND P2, PT, R4, UR8, !P2 ;  /* 0x0000000804007c0c */ /* 0x000fe2000d741270 */
[----:B-1----:R-:W-:Y:S01]  /*3a00*/  IMAD.WIDE R14, R23, 0x2, R6 ;  /* 0x00000002170e7825 */ /* 0x002fe200078e0206 */
[----:B------:R-:W-:-:S03]  /*3a10*/  ISETP.GE.AND P3, PT, R5, UR9, PT ;  /* 0x0000000905007c0c */ /* 0x000fc6000bf66270 */
[----:B---3--:R-:W-:Y:S01]  /*3a20*/  IMAD.WIDE R16, R23, 0x2, R12 ;  /* 0x0000000217107825 */ /* 0x008fe200078e020c */
[----:B----4-:R-:W-:-:S03]  /*3a30*/  PRMT R21, R35, 0x7632, R21 ;  /* 0x0000763223157816 */ /* 0x010fc60000000015 */
[----:B------:R-:W-:Y:S02]  /*3a40*/  IMAD.WIDE R18, R25, 0x2, R6 ;  /* 0x0000000219127825 */ /* 0x000fe400078e0206 */
[----:B------:R1:W-:Y:S02]  /*3a50*/  @P5 STG.E.U16 desc[UR14][R14.64], R35 ;  /* 0x000000230e005986 */ /* 0x0003e4000c10150e */
[C---:B------:R-:W-:Y:S02]  /*3a60*/  VIADD R0, R3.reuse, 0xc ;  /* 0x0000000c03007836 */ /* 0x040fe40000000000 */
[----:B------:R3:W-:Y:S01]  /*3a70*/  @P2 STG.E.U16 desc[UR14][R16.64], R21 ;  /* 0x0000001510002986 */ /* 0x0007e2000c10150e */
[----:B------:R-:W-:Y:S01]  /*3a80*/  ISETP.LT.AND P2, PT, R2, UR8, !P0 ;  /* 0x0000000802007c0c */ /* 0x000fe2000c741270 */
[----:B------:R-:W-:Y:S01]  /*3a90*/  VIADD R5, R3, 0xd ;  /* 0x0000000d03057836 */ /* 0x000fe20000000000 */
[----:B------:R-:W-:Y:S01]  /*3aa0*/  ISETP.LT.AND P0, PT, R4, UR8, !P0 ;  /* 0x0000000804007c0c */ /* 0x000fe2000c701270 */
[----:B0-----:R2:W-:Y:S01]  /*3ab0*/  @P6 STG.E.U16 desc[UR14][R18.64], R8 ;  /* 0x0000000812006986 */ /* 0x0015e2000c10150e */
[----:B------:R-:W-:-:S02]  /*3ac0*/  ISETP.LT.AND P6, PT, R2, UR8, !P1 ;  /* 0x0000000802007c0c */ /* 0x000fc4000cfc1270 */
[----:B------:R-:W-:Y:S01]  /*3ad0*/  ISETP.GE.AND P5, PT, R0, UR9, PT ;  /* 0x0000000900007c0c */ /* 0x000fe2000bfa6270 */
[C---:B------:R-:W-:Y:S01]  /*3ae0*/  VIADD R0, R3.reuse, 0xe ;  /* 0x0000000e03007836 */ /* 0x040fe20000000000 */
[----:B-1----:R-:W-:Y:S01]  /*3af0*/  PRMT R15, R8, 0x7632, R15 ;  /* 0x00007632080f7816 */ /* 0x002fe2000000000f */
[----:B------:R-:W-:Y:S01]  /*3b00*/  VIADD R3, R3, 0xf ;  /* 0x0000000f03037836 */ /* 0x000fe20000000000 */
[----:B------:R-:W-:Y:S01]  /*3b10*/  ISETP.LT.AND P1, PT, R4, UR8, !P1 ;  /* 0x0000000804007c0c */ /* 0x000fe2000cf21270 */
[----:B---3--:R-:W-:-:S04]  /*3b20*/  IMAD.WIDE R20, R25, 0x2, R12 ;  /* 0x0000000219147825 */ /* 0x008fc800078e020c */
[----:B------:R-:W-:Y:S01]  /*3b30*/  VIADD R25, R25, UR6 ;  /* 0x0000000619197c36 */ /* 0x000fe20008000000 */
[----:B------:R0:W-:Y:S01]  /*3b40*/  @P4 STG.E.U16 desc[UR14][R20.64], R15 ;  /* 0x0000000f14004986 */ /* 0x0001e2000c10150e */
[----:B--2---:R-:W-:Y:S02]  /*3b50*/  PRMT R8, R36, 0x7632, R8 ;  /* 0x0000763224087816 */ /* 0x004fe40000000008 */
[----:B------:R-:W-:Y:S01]  /*3b60*/  VIADD R23, R25, UR6 ;  /* 0x0000000619177c36 */ /* 0x000fe20008000000 */
[----:B------:R-:W-:Y:S01]  /*3b70*/  ISETP.GE.AND P4, PT, R5, UR9, PT ;  /* 0x0000000905007c0c */ /* 0x000fe2000bf86270 */
[----:B------:R-:W-:-:S04]  /*3b80*/  IMAD.WIDE R16, R25, 0x2, R12 ;  /* 0x0000000219107825 */ /* 0x000fc800078e020c */
[----:B------:R-:W-:-:S04]  /*3b90*/  IMAD.WIDE R18, R23, 0x2, R6 ;  /* 0x0000000217127825 */ /* 0x000fc800078e0206 */
[----:B0-----:R-:W-:-:S04]  /*3ba0*/  IMAD.WIDE R14, R25, 0x2, R6 ;  /* 0x00000002190e7825 */ /* 0x001fc800078e0206 */
[----:B------:R-:W-:Y:S01]  /*3bb0*/  VIADD R5, R23, UR6 ;  /* 0x0000000617057c36 */ /* 0x000fe20008000000 */
[----:B------:R0:W-:Y:S01]  /*3bc0*/  @P2 STG.E.U16 desc[UR14][R14.64], R36 ;  /* 0x000000240e002986 */ /* 0x0001e2000c10150e */
[----:B------:R-:W-:Y:S02]  /*3bd0*/  ISETP.GE.AND P2, PT, R0, UR9, PT ;  /* 0x0000000900007c0c */ /* 0x000fe4000bf46270 */
[----:B------:R-:W-:Y:S01]  /*3be0*/  VIADD R21, R5, UR6 ;  /* 0x0000000605157c36 */ /* 0x000fe20008000000 */
[----:B------:R1:W-:Y:S01]  /*3bf0*/  @P0 STG.E.U16 desc[UR14][R16.64], R8 ;  /* 0x0000000810000986 */ /* 0x0003e2000c10150e */
[----:B------:R-:W-:Y:S02]  /*3c00*/  ISETP.LT.AND P0, PT, R2, UR8, !P3 ;  /* 0x0000000802007c0c */ /* 0x000fe4000df01270 */
[----:B------:R-:W-:Y:S01]  /*3c10*/  ISETP.LT.AND P3, PT, R4, UR8, !P3 ;  /* 0x0000000804007c0c */ /* 0x000fe2000df61270 */
[----:B------:R2:W-:Y:S01]  /*3c20*/  @P6 STG.E.U16 desc[UR14][R18.64], R9 ;  /* 0x0000000912006986 */ /* 0x0005e2000c10150e */
[----:B------:R-:W-:-:S02]  /*3c30*/  ISETP.LT.AND P6, PT, R2, UR8, !P5 ;  /* 0x0000000802007c0c */ /* 0x000fc4000efc1270 */
[----:B------:R-:W-:Y:S01]  /*3c40*/  PRMT R0, R9, 0x7632, R0 ;  /* 0x0000763209007816 */ /* 0x000fe20000000000 */
[----:B0-----:R-:W-:Y:S01]  /*3c50*/  IMAD.WIDE R14, R23, 0x2, R12 ;  /* 0x00000002170e7825 */ /* 0x001fe200078e020c */
[----:B------:R-:W-:-:S03]  /*3c60*/  ISETP.LT.AND P5, PT, R4, UR8, !P5 ;  /* 0x0000000804007c0c */ /* 0x000fc6000efa1270 */
[----:B-1----:R-:W-:Y:S01]  /*3c70*/  IMAD.WIDE R16, R5, 0x2, R6 ;  /* 0x0000000205107825 */ /* 0x002fe200078e0206 */
[----:B------:R0:W-:Y:S01]  /*3c80*/  @P1 STG.E.U16 desc[UR14][R14.64], R0 ;  /* 0x000000000e001986 */ /* 0x0001e2000c10150e */
[----:B------:R-:W-:Y:S02]  /*3c90*/  ISETP.GE.AND P1, PT, R3, UR9, PT ;  /* 0x0000000903007c0c */ /* 0x000fe4000bf26270 */
[----:B--2---:R-:W-:Y:S01]  /*3ca0*/  IMAD.WIDE R8, R5, 0x2, R12 ;  /* 0x0000000205087825 */ /* 0x004fe200078e020c */
[----:B------:R-:W-:Y:S01]  /*3cb0*/  PRMT R5, R37, 0x7632, R5 ;  /* 0x0000763225057816 */ /* 0x000fe20000000005 */
[----:B------:R-:W-:Y:S01]  /*3cc0*/  @P0 STG.E.U16 desc[UR14][R16.64], R37 ;  /* 0x0000002510000986 */ /* 0x000fe2000c10150e */
[----:B------:R-:W-:Y:S01]  /*3cd0*/  ISETP.LT.AND P0, PT, R2, UR8, !P1 ;  /* 0x0000000802007c0c */ /* 0x000fe2000cf01270 */
[C---:B------:R-:W-:Y:S01]  /*3ce0*/  IMAD.WIDE R18, R21.reuse, 0x2, R6 ;  /* 0x0000000215127825 */ /* 0x040fe200078e0206 */
[----:B------:R-:W-:Y:S01]  /*3cf0*/  ISETP.LT.AND P1, PT, R4, UR8, !P1 ;  /* 0x0000000804007c0c */ /* 0x000fe2000cf21270 */
[----:B------:R1:W-:Y:S01]  /*3d00*/  @P3 STG.E.U16 desc[UR14][R8.64], R5 ;  /* 0x0000000508003986 */ /* 0x0003e2000c10150e */
[----:B------:R-:W-:Y:S01]  /*3d10*/  ISETP.LT.AND P3, PT, R2, UR8, !P2 ;  /* 0x0000000802007c0c */ /* 0x000fe2000d761270 */
[----:B------:R-:W-:Y:S01]  /*3d20*/  VIADD R23, R21, UR6 ;  /* 0x0000000615177c36 */ /* 0x000fe20008000000 */
[----:B------:R-:W-:Y:S01]  /*3d30*/  ISETP.LT.AND P2, PT, R4, UR8, !P2 ;  /* 0x0000000804007c0c */ /* 0x000fe2000d741270 */
[----:B------:R2:W-:Y:S01]  /*3d40*/  @P6 STG.E.U16 desc[UR14][R18.64], R10 ;  /* 0x0000000a12006986 */ /* 0x0005e2000c10150e */
[----:B------:R-:W-:Y:S01]  /*3d50*/  ISETP.LT.AND P6, PT, R2, UR8, !P4 ;  /* 0x0000000802007c0c */ /* 0x000fe2000e7c1270 */
[----:B------:R-:W-:Y:S01]  /*3d60*/  VIADD R25, R23, UR6 ;  /* 0x0000000617197c36 */ /* 0x000fe20008000000 */
[----:B------:R-:W-:Y:S01]  /*3d70*/  ISETP.LT.AND P4, PT, R4, UR8, !P4 ;  /* 0x0000000804007c0c */ /* 0x000fe2000e781270 */
[----:B------:R-:W-:Y:S01]  /*3d80*/  IMAD.WIDE R2, R21, 0x2, R12 ;  /* 0x0000000215027825 */ /* 0x000fe200078e020c */
[----:B0-----:R-:W-:-:S03]  /*3d90*/  PRMT R0, R10, 0x7632, R0 ;  /* 0x000076320a007816 */ /* 0x001fc60000000000 */
[----:B-1----:R-:W-:Y:S02]  /*3da0*/  IMAD.WIDE R4, R23, 0x2, R6 ;  /* 0x0000000217047825 */ /* 0x002fe400078e0206 */
[----:B------:R0:W-:Y:S02]  /*3db0*/  @P5 STG.E.U16 desc[UR14][R2.64], R0 ;  /* 0x0000000002005986 */ /* 0x0001e4000c10150e */
[----:B--2---:R-:W-:Y:S01]  /*3dc0*/  VIADD R19, R25, UR6 ;  /* 0x0000000619137c36 */ /* 0x004fe20008000000 */
[----:B------:R-:W-:Y:S01]  /*3dd0*/  PRMT R10, R38, 0x7632, R10 ;  /* 0x00007632260a7816 */ /* 0x000fe2000000000a */
[----:B------:R-:W-:Y:S01]  /*3de0*/  IMAD.WIDE R8, R23, 0x2, R12 ;  /* 0x0000000217087825 */ /* 0x000fe200078e020c */
[----:B------:R-:W-:Y:S01]  /*3df0*/  PRMT R18, R11, 0x7632, R18 ;  /* 0x000076320b127816 */ /* 0x000fe20000000012 */
[----:B------:R0:W-:Y:S02]  /*3e00*/  @P6 STG.E.U16 desc[UR14][R4.64], R38 ;  /* 0x0000002604006986 */ /* 0x0001e4000c10150e */
[----:B------:R-:W-:-:S02]  /*3e10*/  IMAD.WIDE R14, R25, 0x2, R6 ;  /* 0x00000002190e7825 */ /* 0x000fc400078e0206 */
[----:B------:R0:W-:Y:S02]  /*3e20*/  @P4 STG.E.U16 desc[UR14][R8.64], R10 ;  /* 0x0000000a08004986 */ /* 0x0001e4000c10150e */
[----:B------:R-:W-:Y:S02]  /*3e30*/  IMAD.WIDE R16, R25, 0x2, R12 ;  /* 0x0000000219107825 */ /* 0x000fe400078e020c */
[----:B------:R0:W-:Y:S02]  /*3e40*/  @P3 STG.E.U16 desc[UR14][R14.64], R11 ;  /* 0x0000000b0e003986 */ /* 0x0001e4000c10150e */
[C---:B------:R-:W-:Y:S02]  /*3e50*/  IMAD.WIDE R6, R19.reuse, 0x2, R6 ;  /* 0x0000000213067825 */ /* 0x040fe400078e0206 */
[----:B------:R0:W-:Y:S02]  /*3e60*/  @P2 STG.E.U16 desc[UR14][R16.64], R18 ;  /* 0x0000001210002986 */ /* 0x0001e4000c10150e */
[----:B------:R-:W-:-:S02]  /*3e70*/  IMAD.WIDE R12, R19, 0x2, R12 ;  /* 0x00000002130c7825 */ /* 0x000fc400078e020c */
[----:B------:R0:W-:Y:S01]  /*3e80*/  @P0 STG.E.U16 desc[UR14][R6.64], R39 ;  /* 0x0000002706000986 */ /* 0x0001e2000c10150e */
[----:B------:R-:W-:Y:S05]  /*3e90*/  @!P1 EXIT ;  /* 0x000000000000994d */ /* 0x000fea0003800000 */
[----:B0-----:R-:W-:-:S05]  /*3ea0*/  PRMT R6, R39, 0x7632, R6 ;  /* 0x0000763227067816 */ /* 0x001fca0000000006 */
[----:B------:R-:W-:Y:S01]  /*3eb0*/  STG.E.U16 desc[UR14][R12.64], R6 ;  /* 0x000000060c007986 */ /* 0x000fe2000c10150e */
[----:B------:R-:W-:Y:S05]  /*3ec0*/  EXIT ;  /* 0x000000000000794d */ /* 0x000fea0003800000 */
.L_x_2:
[----:B------:R-:W-:-:S00]  /*3ed0*/  BRA `(.L_x_2) ;  /* 0xfffffffc00fc7947 */ /* 0x000fc0000383ffff */
[----:B------:R-:W-:-:S00]  /*3ee0*/  NOP ;  /* 0x0000000000007918 */ /* 0x000fc00000000000 */
        /* <DEDUP_REMOVED lines=9> */
.L_x_3:


//--------------------- .nv.shared.matmul_kernel  --------------------------
	.section	.nv.shared.matmul_kernel,"aw",@nobits
	.sectionflags	@""
	.align	16
	.zero		1024


//--------------------- .nv.shared.reserved.0     --------------------------
	.section	.nv.shared.reserved.0,"aw",@nobits
	.weak		__nv_reservedSMEM_offset_0_alias
	.size		__nv_reservedSMEM_offset_0_alias, 0, 0
	.other		__nv_reservedSMEM_offset_0_alias,@"STO_CUDA_RESERVED_SHARED STV_DEFAULT"
__nv_reservedSMEM_offset_0_alias:
	.zero		0


//--------------------- .nv.constant0.matmul_kernel --------------------------
	.section	.nv.constant0.matmul_kernel,"a",@progbits
	.sectionflags	@""
	.align	4
.nv.constant0.matmul_kernel:
	.zero		608


//--------------------- SYMBOLS --------------------------

	.type		.nv.reservedSmem.offset0,@object
	.size		.nv.reservedSmem.offset0,0x4
